//
// Generated by NVIDIA NVVM Compiler
//
// Compiler Build ID: CL-36424714
// Cuda compilation tools, release 13.0, V13.0.88
// Based on NVVM 20.0.0
//

.version 9.0
.target sm_100
.address_size 64

	// .globl	_ZN10mxfp4_wmma24mxfp4_matmul_wmma_kernelI6__halfEEvPKT_PKhS6_S4_PS2_iiib
// _ZZN10mxfp4_wmma34mxfp4_moe_grouped_gemm_wmma_kernelI6__halfEEvPKT_PKhS6_S4_PKjPS2_iiiiibbE13num_my_tokens has been demoted
// _ZZN10mxfp4_wmma34mxfp4_moe_grouped_gemm_wmma_kernelI13__nv_bfloat16EEvPKT_PKhS6_S4_PKjPS2_iiiiibbE13num_my_tokens has been demoted
.extern .shared .align 16 .b8 _ZN10mxfp4_wmma10smem_bytesE[];

.visible .entry _ZN10mxfp4_wmma24mxfp4_matmul_wmma_kernelI6__halfEEvPKT_PKhS6_S4_PS2_iiib(
	.param .u64 .ptr .align 1 _ZN10mxfp4_wmma24mxfp4_matmul_wmma_kernelI6__halfEEvPKT_PKhS6_S4_PS2_iiib_param_0,
	.param .u64 .ptr .align 1 _ZN10mxfp4_wmma24mxfp4_matmul_wmma_kernelI6__halfEEvPKT_PKhS6_S4_PS2_iiib_param_1,
	.param .u64 .ptr .align 1 _ZN10mxfp4_wmma24mxfp4_matmul_wmma_kernelI6__halfEEvPKT_PKhS6_S4_PS2_iiib_param_2,
	.param .u64 .ptr .align 1 _ZN10mxfp4_wmma24mxfp4_matmul_wmma_kernelI6__halfEEvPKT_PKhS6_S4_PS2_iiib_param_3,
	.param .u64 .ptr .align 1 _ZN10mxfp4_wmma24mxfp4_matmul_wmma_kernelI6__halfEEvPKT_PKhS6_S4_PS2_iiib_param_4,
	.param .u32 _ZN10mxfp4_wmma24mxfp4_matmul_wmma_kernelI6__halfEEvPKT_PKhS6_S4_PS2_iiib_param_5,
	.param .u32 _ZN10mxfp4_wmma24mxfp4_matmul_wmma_kernelI6__halfEEvPKT_PKhS6_S4_PS2_iiib_param_6,
	.param .u32 _ZN10mxfp4_wmma24mxfp4_matmul_wmma_kernelI6__halfEEvPKT_PKhS6_S4_PS2_iiib_param_7,
	.param .u8 _ZN10mxfp4_wmma24mxfp4_matmul_wmma_kernelI6__halfEEvPKT_PKhS6_S4_PS2_iiib_param_8
)
.maxntid 256
{
	.reg .pred 	%p<20>;
	.reg .b16 	%rs<72>;
	.reg .b32 	%r<277>;
	.reg .b32 	%f<182>;
	.reg .b64 	%rd<58>;

	ld.param.u64 	%rd21, [_ZN10mxfp4_wmma24mxfp4_matmul_wmma_kernelI6__halfEEvPKT_PKhS6_S4_PS2_iiib_param_0];
	ld.param.u64 	%rd22, [_ZN10mxfp4_wmma24mxfp4_matmul_wmma_kernelI6__halfEEvPKT_PKhS6_S4_PS2_iiib_param_1];
	ld.param.u64 	%rd23, [_ZN10mxfp4_wmma24mxfp4_matmul_wmma_kernelI6__halfEEvPKT_PKhS6_S4_PS2_iiib_param_2];
	ld.param.u32 	%r38, [_ZN10mxfp4_wmma24mxfp4_matmul_wmma_kernelI6__halfEEvPKT_PKhS6_S4_PS2_iiib_param_6];
	ld.param.u32 	%r39, [_ZN10mxfp4_wmma24mxfp4_matmul_wmma_kernelI6__halfEEvPKT_PKhS6_S4_PS2_iiib_param_7];
	mov.u32 	%r40, _ZN10mxfp4_wmma10smem_bytesE;
	cvt.u64.u32 	%rd26, %r40;
	cvta.shared.u64 	%rd27, %rd26;
	add.s64 	%rd28, %rd27, 8192;
	and.b64  	%rd29, %rd28, 3;
	setp.eq.s64 	%p1, %rd29, 0;
	cvt.u32.u64 	%r41, %rd29;
	sub.s32 	%r42, 4, %r41;
	selp.b32 	%r1, 0, %r42, %p1;
	mov.u32 	%r273, %tid.x;
	shr.u32 	%r43, %r273, 5;
	shr.u32 	%r3, %r273, 6;
	and.b32  	%r4, %r43, 1;
	mov.u32 	%r44, %ctaid.y;
	shl.b32 	%r5, %r44, 6;
	mov.u32 	%r45, %ctaid.x;
	shl.b32 	%r6, %r45, 6;
	setp.lt.s32 	%p2, %r39, 1;
	mov.f32 	%f162, 0f00000000;
	mov.f32 	%f163, %f162;
	mov.f32 	%f164, %f162;
	mov.f32 	%f165, %f162;
	mov.f32 	%f166, %f162;
	mov.f32 	%f167, %f162;
	mov.f32 	%f168, %f162;
	mov.f32 	%f169, %f162;
	mov.f32 	%f170, %f162;
	mov.f32 	%f171, %f162;
	mov.f32 	%f172, %f162;
	mov.f32 	%f173, %f162;
	mov.f32 	%f174, %f162;
	mov.f32 	%f175, %f162;
	mov.f32 	%f176, %f162;
	mov.f32 	%f177, %f162;
	@%p2 bra 	$L__BB0_9;
	add.s32 	%r47, %r39, 31;
	shr.u32 	%r48, %r47, 5;
	shl.b32 	%r49, %r273, 3;
	shr.u32 	%r50, %r273, 2;
	and.b32  	%r269, %r49, 24;
	add.s32 	%r8, %r50, %r5;
	add.s32 	%r9, %r273, %r6;
	cvt.s64.s32 	%rd30, %r9;
	shr.u32 	%r51, %r39, 1;
	cvt.u64.u32 	%rd31, %r51;
	cvt.u64.u32 	%rd32, %r48;
	shl.b32 	%r52, %r4, 11;
	add.s32 	%r54, %r40, %r52;
	add.s32 	%r10, %r54, 4096;
	shl.b32 	%r55, %r3, 10;
	add.s32 	%r11, %r40, %r55;
	mul.wide.u32 	%rd33, %r39, %r8;
	shl.b64 	%rd34, %rd33, 1;
	and.b32  	%r56, %r273, 3;
	mul.wide.u32 	%rd35, %r56, 16;
	add.s64 	%rd36, %rd34, %rd35;
	cvta.to.global.u64 	%rd37, %rd21;
	add.s64 	%rd55, %rd37, %rd36;
	cvta.to.global.u64 	%rd38, %rd22;
	mad.lo.s64 	%rd54, %rd30, %rd31, %rd38;
	mad.lo.s64 	%rd53, %rd30, %rd32, %rd23;
	mov.b32 	%r270, 0;
	mov.f32 	%f162, 0f00000000;
$L__BB0_2:
	ld.param.u32 	%r266, [_ZN10mxfp4_wmma24mxfp4_matmul_wmma_kernelI6__halfEEvPKT_PKhS6_S4_PS2_iiib_param_5];
	setp.lt.s32 	%p3, %r8, %r266;
	setp.lt.s32 	%p4, %r269, %r39;
	and.pred  	%p5, %p3, %p4;
	mov.f32 	%f178, 0f00000000;
	mov.f32 	%f179, %f178;
	mov.f32 	%f180, %f178;
	mov.f32 	%f181, %f178;
	@%p5 bra 	$L__BB0_3;
	bra.uni 	$L__BB0_4;
$L__BB0_3:
	ld.global.nc.v4.f32 	{%f178, %f179, %f180, %f181}, [%rd55];
$L__BB0_4:
	setp.gt.u32 	%p6, %r273, 63;
	shl.b32 	%r57, %r273, 4;
	mov.u32 	%r58, _ZN10mxfp4_wmma10smem_bytesE;
	add.s32 	%r59, %r58, %r57;
	st.shared.v4.f32 	[%r59], {%f178, %f179, %f180, %f181};
	@%p6 bra 	$L__BB0_8;
	setp.ge.s32 	%p7, %r9, %r38;
	@%p7 bra 	$L__BB0_7;
	ld.global.nc.v4.u32 	{%r66, %r67, %r68, %r69}, [%rd54];
	// begin inline asm
	ld.global.nc.u8 %r65, [%rd53];
	// end inline asm
	shl.b32 	%r70, %r65, 23;
	and.b32  	%r71, %r70, 2139095040;
	mov.b32 	%f92, %r71;
	mul.f32 	%f93, %f92, 0f3F000000;
	shr.u32 	%r72, %r66, 1;
	and.b32  	%r73, %r72, 1145324612;
	or.b32  	%r74, %r73, 839922192;
	and.b32  	%r75, %r66, 30583;
	mov.b32 	%r76, 201852420;
	mov.b32 	%r77, 50462976;
	prmt.b32 	%r78, %r77, %r76, %r75;
	mov.b32 	%r79, -185009412;
	mov.b32 	%r80, -33620224;
	prmt.b32 	%r81, %r80, %r79, %r75;
	and.b32  	%r82, %r74, 30292;
	prmt.b32 	%r83, %r78, %r81, %r82;
	shr.u32 	%r84, %r66, 16;
	and.b32  	%r85, %r84, 30583;
	prmt.b32 	%r86, %r77, %r76, %r85;
	prmt.b32 	%r87, %r80, %r79, %r85;
	shr.u32 	%r88, %r74, 16;
	prmt.b32 	%r89, %r86, %r87, %r88;
	mov.b32 	%r90, 25632;
	prmt.b32 	%r91, %r83, %r89, %r90;
	mov.b32 	%r92, 30001;
	prmt.b32 	%r93, %r83, %r89, %r92;
	cvt.s8.s32 	%rs35, %r91;
	cvt.rn.f32.s16 	%f94, %rs35;
	mul.f32 	%f60, %f93, %f94;
	// begin inline asm
	{  cvt.rn.f16.f32 %rs3, %f60;}

	// end inline asm
	cvt.s8.s32 	%rs36, %r93;
	cvt.rn.f32.s16 	%f95, %rs36;
	mul.f32 	%f61, %f93, %f95;
	// begin inline asm
	{  cvt.rn.f16.f32 %rs4, %f61;}

	// end inline asm
	bfe.s32 	%r94, %r91, 8, 8;
	cvt.s8.s32 	%rs37, %r94;
	cvt.rn.f32.s16 	%f96, %rs37;
	mul.f32 	%f62, %f93, %f96;
	// begin inline asm
	{  cvt.rn.f16.f32 %rs5, %f62;}

	// end inline asm
	bfe.s32 	%r95, %r93, 8, 8;
	cvt.s8.s32 	%rs38, %r95;
	cvt.rn.f32.s16 	%f97, %rs38;
	mul.f32 	%f63, %f93, %f97;
	// begin inline asm
	{  cvt.rn.f16.f32 %rs6, %f63;}

	// end inline asm
	bfe.s32 	%r96, %r91, 16, 8;
	cvt.s8.s32 	%rs39, %r96;
	cvt.rn.f32.s16 	%f98, %rs39;
	mul.f32 	%f64, %f93, %f98;
	// begin inline asm
	{  cvt.rn.f16.f32 %rs7, %f64;}

	// end inline asm
	bfe.s32 	%r97, %r93, 16, 8;
	cvt.s8.s32 	%rs40, %r97;
	cvt.rn.f32.s16 	%f99, %rs40;
	mul.f32 	%f65, %f93, %f99;
	// begin inline asm
	{  cvt.rn.f16.f32 %rs8, %f65;}

	// end inline asm
	bfe.s32 	%r98, %r91, 24, 8;
	cvt.s8.s32 	%rs41, %r98;
	cvt.rn.f32.s16 	%f100, %rs41;
	mul.f32 	%f66, %f93, %f100;
	// begin inline asm
	{  cvt.rn.f16.f32 %rs9, %f66;}

	// end inline asm
	bfe.s32 	%r99, %r93, 24, 8;
	cvt.s8.s32 	%rs42, %r99;
	cvt.rn.f32.s16 	%f101, %rs42;
	mul.f32 	%f67, %f93, %f101;
	// begin inline asm
	{  cvt.rn.f16.f32 %rs10, %f67;}

	// end inline asm
	mov.b32 	%r100, {%rs3, %rs4};
	mov.b32 	%r101, {%rs9, %rs10};
	mov.b32 	%r102, {%rs7, %rs8};
	mov.b32 	%r103, {%rs5, %rs6};
	shl.b32 	%r104, %r273, 6;
	add.s32 	%r106, %r58, %r104;
	st.shared.v4.b32 	[%r106+4096], {%r100, %r103, %r102, %r101};
	shr.u32 	%r107, %r67, 1;
	and.b32  	%r108, %r107, 1145324612;
	or.b32  	%r109, %r108, 839922192;
	and.b32  	%r110, %r67, 30583;
	prmt.b32 	%r111, %r77, %r76, %r110;
	prmt.b32 	%r112, %r80, %r79, %r110;
	and.b32  	%r113, %r109, 30292;
	prmt.b32 	%r114, %r111, %r112, %r113;
	shr.u32 	%r115, %r67, 16;
	and.b32  	%r116, %r115, 30583;
	prmt.b32 	%r117, %r77, %r76, %r116;
	prmt.b32 	%r118, %r80, %r79, %r116;
	shr.u32 	%r119, %r109, 16;
	prmt.b32 	%r120, %r117, %r118, %r119;
	prmt.b32 	%r121, %r114, %r120, %r90;
	prmt.b32 	%r122, %r114, %r120, %r92;
	cvt.s8.s32 	%rs43, %r121;
	cvt.rn.f32.s16 	%f102, %rs43;
	mul.f32 	%f68, %f93, %f102;
	// begin inline asm
	{  cvt.rn.f16.f32 %rs11, %f68;}

	// end inline asm
	cvt.s8.s32 	%rs44, %r122;
	cvt.rn.f32.s16 	%f103, %rs44;
	mul.f32 	%f69, %f93, %f103;
	// begin inline asm
	{  cvt.rn.f16.f32 %rs12, %f69;}

	// end inline asm
	bfe.s32 	%r123, %r121, 8, 8;
	cvt.s8.s32 	%rs45, %r123;
	cvt.rn.f32.s16 	%f104, %rs45;
	mul.f32 	%f70, %f93, %f104;
	// begin inline asm
	{  cvt.rn.f16.f32 %rs13, %f70;}

	// end inline asm
	bfe.s32 	%r124, %r122, 8, 8;
	cvt.s8.s32 	%rs46, %r124;
	cvt.rn.f32.s16 	%f105, %rs46;
	mul.f32 	%f71, %f93, %f105;
	// begin inline asm
	{  cvt.rn.f16.f32 %rs14, %f71;}

	// end inline asm
	bfe.s32 	%r125, %r121, 16, 8;
	cvt.s8.s32 	%rs47, %r125;
	cvt.rn.f32.s16 	%f106, %rs47;
	mul.f32 	%f72, %f93, %f106;
	// begin inline asm
	{  cvt.rn.f16.f32 %rs15, %f72;}

	// end inline asm
	bfe.s32 	%r126, %r122, 16, 8;
	cvt.s8.s32 	%rs48, %r126;
	cvt.rn.f32.s16 	%f107, %rs48;
	mul.f32 	%f73, %f93, %f107;
	// begin inline asm
	{  cvt.rn.f16.f32 %rs16, %f73;}

	// end inline asm
	bfe.s32 	%r127, %r121, 24, 8;
	cvt.s8.s32 	%rs49, %r127;
	cvt.rn.f32.s16 	%f108, %rs49;
	mul.f32 	%f74, %f93, %f108;
	// begin inline asm
	{  cvt.rn.f16.f32 %rs17, %f74;}

	// end inline asm
	bfe.s32 	%r128, %r122, 24, 8;
	cvt.s8.s32 	%rs50, %r128;
	cvt.rn.f32.s16 	%f109, %rs50;
	mul.f32 	%f75, %f93, %f109;
	// begin inline asm
	{  cvt.rn.f16.f32 %rs18, %f75;}

	// end inline asm
	mov.b32 	%r129, {%rs17, %rs18};
	mov.b32 	%r130, {%rs15, %rs16};
	mov.b32 	%r131, {%rs13, %rs14};
	mov.b32 	%r132, {%rs11, %rs12};
	st.shared.v4.b32 	[%r106+4112], {%r132, %r131, %r130, %r129};
	shr.u32 	%r133, %r68, 1;
	and.b32  	%r134, %r133, 1145324612;
	or.b32  	%r135, %r134, 839922192;
	and.b32  	%r136, %r68, 30583;
	prmt.b32 	%r137, %r77, %r76, %r136;
	prmt.b32 	%r138, %r80, %r79, %r136;
	and.b32  	%r139, %r135, 30292;
	prmt.b32 	%r140, %r137, %r138, %r139;
	shr.u32 	%r141, %r68, 16;
	and.b32  	%r142, %r141, 30583;
	prmt.b32 	%r143, %r77, %r76, %r142;
	prmt.b32 	%r144, %r80, %r79, %r142;
	shr.u32 	%r145, %r135, 16;
	prmt.b32 	%r146, %r143, %r144, %r145;
	prmt.b32 	%r147, %r140, %r146, %r90;
	prmt.b32 	%r148, %r140, %r146, %r92;
	cvt.s8.s32 	%rs51, %r147;
	cvt.rn.f32.s16 	%f110, %rs51;
	mul.f32 	%f76, %f93, %f110;
	// begin inline asm
	{  cvt.rn.f16.f32 %rs19, %f76;}

	// end inline asm
	cvt.s8.s32 	%rs52, %r148;
	cvt.rn.f32.s16 	%f111, %rs52;
	mul.f32 	%f77, %f93, %f111;
	// begin inline asm
	{  cvt.rn.f16.f32 %rs20, %f77;}

	// end inline asm
	bfe.s32 	%r149, %r147, 8, 8;
	cvt.s8.s32 	%rs53, %r149;
	cvt.rn.f32.s16 	%f112, %rs53;
	mul.f32 	%f78, %f93, %f112;
	// begin inline asm
	{  cvt.rn.f16.f32 %rs21, %f78;}

	// end inline asm
	bfe.s32 	%r150, %r148, 8, 8;
	cvt.s8.s32 	%rs54, %r150;
	cvt.rn.f32.s16 	%f113, %rs54;
	mul.f32 	%f79, %f93, %f113;
	// begin inline asm
	{  cvt.rn.f16.f32 %rs22, %f79;}

	// end inline asm
	bfe.s32 	%r151, %r147, 16, 8;
	cvt.s8.s32 	%rs55, %r151;
	cvt.rn.f32.s16 	%f114, %rs55;
	mul.f32 	%f80, %f93, %f114;
	// begin inline asm
	{  cvt.rn.f16.f32 %rs23, %f80;}

	// end inline asm
	bfe.s32 	%r152, %r148, 16, 8;
	cvt.s8.s32 	%rs56, %r152;
	cvt.rn.f32.s16 	%f115, %rs56;
	mul.f32 	%f81, %f93, %f115;
	// begin inline asm
	{  cvt.rn.f16.f32 %rs24, %f81;}

	// end inline asm
	bfe.s32 	%r153, %r147, 24, 8;
	cvt.s8.s32 	%rs57, %r153;
	cvt.rn.f32.s16 	%f116, %rs57;
	mul.f32 	%f82, %f93, %f116;
	// begin inline asm
	{  cvt.rn.f16.f32 %rs25, %f82;}

	// end inline asm
	bfe.s32 	%r154, %r148, 24, 8;
	cvt.s8.s32 	%rs58, %r154;
	cvt.rn.f32.s16 	%f117, %rs58;
	mul.f32 	%f83, %f93, %f117;
	// begin inline asm
	{  cvt.rn.f16.f32 %rs26, %f83;}

	// end inline asm
	mov.b32 	%r155, {%rs25, %rs26};
	mov.b32 	%r156, {%rs23, %rs24};
	mov.b32 	%r157, {%rs21, %rs22};
	mov.b32 	%r158, {%rs19, %rs20};
	st.shared.v4.b32 	[%r106+4128], {%r158, %r157, %r156, %r155};
	shr.u32 	%r159, %r69, 1;
	and.b32  	%r160, %r159, 1145324612;
	or.b32  	%r161, %r160, 839922192;
	and.b32  	%r162, %r69, 30583;
	prmt.b32 	%r163, %r77, %r76, %r162;
	prmt.b32 	%r164, %r80, %r79, %r162;
	and.b32  	%r165, %r161, 30292;
	prmt.b32 	%r166, %r163, %r164, %r165;
	shr.u32 	%r167, %r69, 16;
	and.b32  	%r168, %r167, 30583;
	prmt.b32 	%r169, %r77, %r76, %r168;
	prmt.b32 	%r170, %r80, %r79, %r168;
	shr.u32 	%r171, %r161, 16;
	prmt.b32 	%r172, %r169, %r170, %r171;
	prmt.b32 	%r173, %r166, %r172, %r90;
	prmt.b32 	%r174, %r166, %r172, %r92;
	cvt.s8.s32 	%rs59, %r173;
	cvt.rn.f32.s16 	%f118, %rs59;
	mul.f32 	%f84, %f93, %f118;
	// begin inline asm
	{  cvt.rn.f16.f32 %rs27, %f84;}

	// end inline asm
	cvt.s8.s32 	%rs60, %r174;
	cvt.rn.f32.s16 	%f119, %rs60;
	mul.f32 	%f85, %f93, %f119;
	// begin inline asm
	{  cvt.rn.f16.f32 %rs28, %f85;}

	// end inline asm
	bfe.s32 	%r175, %r173, 8, 8;
	cvt.s8.s32 	%rs61, %r175;
	cvt.rn.f32.s16 	%f120, %rs61;
	mul.f32 	%f86, %f93, %f120;
	// begin inline asm
	{  cvt.rn.f16.f32 %rs29, %f86;}

	// end inline asm
	bfe.s32 	%r176, %r174, 8, 8;
	cvt.s8.s32 	%rs62, %r176;
	cvt.rn.f32.s16 	%f121, %rs62;
	mul.f32 	%f87, %f93, %f121;
	// begin inline asm
	{  cvt.rn.f16.f32 %rs30, %f87;}

	// end inline asm
	bfe.s32 	%r177, %r173, 16, 8;
	cvt.s8.s32 	%rs63, %r177;
	cvt.rn.f32.s16 	%f122, %rs63;
	mul.f32 	%f88, %f93, %f122;
	// begin inline asm
	{  cvt.rn.f16.f32 %rs31, %f88;}

	// end inline asm
	bfe.s32 	%r178, %r174, 16, 8;
	cvt.s8.s32 	%rs64, %r178;
	cvt.rn.f32.s16 	%f123, %rs64;
	mul.f32 	%f89, %f93, %f123;
	// begin inline asm
	{  cvt.rn.f16.f32 %rs32, %f89;}

	// end inline asm
	bfe.s32 	%r179, %r173, 24, 8;
	cvt.s8.s32 	%rs65, %r179;
	cvt.rn.f32.s16 	%f124, %rs65;
	mul.f32 	%f90, %f93, %f124;
	// begin inline asm
	{  cvt.rn.f16.f32 %rs33, %f90;}

	// end inline asm
	bfe.s32 	%r180, %r174, 24, 8;
	cvt.s8.s32 	%rs66, %r180;
	cvt.rn.f32.s16 	%f125, %rs66;
	mul.f32 	%f91, %f93, %f125;
	// begin inline asm
	{  cvt.rn.f16.f32 %rs34, %f91;}

	// end inline asm
	mov.b32 	%r181, {%rs33, %rs34};
	mov.b32 	%r182, {%rs31, %rs32};
	mov.b32 	%r183, {%rs29, %rs30};
	mov.b32 	%r184, {%rs27, %rs28};
	st.shared.v4.b32 	[%r106+4144], {%r184, %r183, %r182, %r181};
	bra.uni 	$L__BB0_8;
$L__BB0_7:
	mov.b32 	%r60, 0;
	// begin inline asm
	cvt.rn.f16.s32 %rs2, %r60;
	// end inline asm
	mov.b32 	%r61, {%rs2, %rs2};
	shl.b32 	%r62, %r273, 6;
	add.s32 	%r64, %r58, %r62;
	st.shared.v4.b32 	[%r64+4096], {%r61, %r61, %r61, %r61};
	st.shared.v4.b32 	[%r64+4112], {%r61, %r61, %r61, %r61};
	st.shared.v4.b32 	[%r64+4128], {%r61, %r61, %r61, %r61};
	st.shared.v4.b32 	[%r64+4144], {%r61, %r61, %r61, %r61};
$L__BB0_8:
	bar.sync 	0;
	mov.b32 	%r185, 32;
	wmma.load.a.sync.aligned.row.m16n16k16.shared.f16 	{%r186, %r187, %r188, %r189, %r190, %r191, %r192, %r193}, [%r11], %r185;
	wmma.load.b.sync.aligned.col.m16n16k16.shared.f16 	{%r194, %r195, %r196, %r197, %r198, %r199, %r200, %r201}, [%r10], %r185;
	wmma.mma.sync.aligned.row.col.m16n16k16.f32.f32 {%f126, %f127, %f128, %f129, %f130, %f131, %f132, %f133}, {%r186, %r187, %r188, %r189, %r190, %r191, %r192, %r193}, {%r194, %r195, %r196, %r197, %r198, %r199, %r200, %r201}, {%f177, %f176, %f175, %f174, %f173, %f172, %f171, %f170};
	add.s32 	%r202, %r10, 1024;
	wmma.load.b.sync.aligned.col.m16n16k16.shared.f16 	{%r203, %r204, %r205, %r206, %r207, %r208, %r209, %r210}, [%r202], %r185;
	wmma.mma.sync.aligned.row.col.m16n16k16.f32.f32 {%f134, %f135, %f136, %f137, %f138, %f139, %f140, %f141}, {%r186, %r187, %r188, %r189, %r190, %r191, %r192, %r193}, {%r203, %r204, %r205, %r206, %r207, %r208, %r209, %r210}, {%f169, %f168, %f167, %f166, %f165, %f164, %f163, %f162};
	add.s32 	%r211, %r11, 32;
	wmma.load.a.sync.aligned.row.m16n16k16.shared.f16 	{%r212, %r213, %r214, %r215, %r216, %r217, %r218, %r219}, [%r211], %r185;
	add.s32 	%r220, %r10, 32;
	wmma.load.b.sync.aligned.col.m16n16k16.shared.f16 	{%r221, %r222, %r223, %r224, %r225, %r226, %r227, %r228}, [%r220], %r185;
	wmma.mma.sync.aligned.row.col.m16n16k16.f32.f32 {%f177, %f176, %f175, %f174, %f173, %f172, %f171, %f170}, {%r212, %r213, %r214, %r215, %r216, %r217, %r218, %r219}, {%r221, %r222, %r223, %r224, %r225, %r226, %r227, %r228}, {%f126, %f127, %f128, %f129, %f130, %f131, %f132, %f133};
	add.s32 	%r229, %r10, 1056;
	wmma.load.b.sync.aligned.col.m16n16k16.shared.f16 	{%r230, %r231, %r232, %r233, %r234, %r235, %r236, %r237}, [%r229], %r185;
	wmma.mma.sync.aligned.row.col.m16n16k16.f32.f32 {%f169, %f168, %f167, %f166, %f165, %f164, %f163, %f162}, {%r212, %r213, %r214, %r215, %r216, %r217, %r218, %r219}, {%r230, %r231, %r232, %r233, %r234, %r235, %r236, %r237}, {%f134, %f135, %f136, %f137, %f138, %f139, %f140, %f141};
	bar.sync 	0;
	add.s32 	%r270, %r270, 32;
	add.s64 	%rd55, %rd55, 64;
	add.s32 	%r269, %r269, 32;
	add.s64 	%rd54, %rd54, 16;
	add.s64 	%rd53, %rd53, 1;
	setp.lt.s32 	%p8, %r270, %r39;
	@%p8 bra 	$L__BB0_2;
$L__BB0_9:
	ld.param.s8 	%rs71, [_ZN10mxfp4_wmma24mxfp4_matmul_wmma_kernelI6__halfEEvPKT_PKhS6_S4_PS2_iiib_param_8];
	ld.param.u64 	%rd52, [_ZN10mxfp4_wmma24mxfp4_matmul_wmma_kernelI6__halfEEvPKT_PKhS6_S4_PS2_iiib_param_4];
	ld.param.u64 	%rd50, [_ZN10mxfp4_wmma24mxfp4_matmul_wmma_kernelI6__halfEEvPKT_PKhS6_S4_PS2_iiib_param_3];
	mov.u32 	%r238, %ctaid.x;
	shl.b32 	%r14, %r238, 6;
	mov.u32 	%r239, %ctaid.y;
	shl.b32 	%r15, %r239, 6;
	cvta.to.global.u64 	%rd7, %rd52;
	shr.u32 	%r16, %r273, 6;
	mov.u32 	%r240, _ZN10mxfp4_wmma10smem_bytesE;
	add.s32 	%r241, %r240, %r1;
	shl.b32 	%r242, %r16, 12;
	shl.b32 	%r243, %r273, 2;
	and.b32  	%r244, %r243, 128;
	or.b32  	%r245, %r244, %r242;
	add.s32 	%r246, %r241, %r245;
	add.s32 	%r247, %r246, 8192;
	mov.b32 	%r248, 64;
	wmma.store.d.sync.aligned.row.m16n16k16.shared.f32 	[%r247], {%f177, %f176, %f175, %f174, %f173, %f172, %f171, %f170}, %r248;
	add.s32 	%r249, %r246, 8256;
	wmma.store.d.sync.aligned.row.m16n16k16.shared.f32 	[%r249], {%f169, %f168, %f167, %f166, %f165, %f164, %f163, %f162}, %r248;
	bar.sync 	0;
	setp.ne.s16 	%p9, %rs71, 0;
	setp.ne.s64 	%p10, %rd50, 0;
	and.pred  	%p11, %p10, %p9;
	cvt.s64.s32 	%rd8, %r38;
	@%p11 bra 	$L__BB0_10;
	bra.uni 	$L__BB0_14;
$L__BB0_10:
	ld.param.u64 	%rd51, [_ZN10mxfp4_wmma24mxfp4_matmul_wmma_kernelI6__halfEEvPKT_PKhS6_S4_PS2_iiib_param_3];
	and.b32  	%r258, %r273, 63;
	add.s32 	%r19, %r258, %r14;
	cvt.s64.s32 	%rd44, %r19;
	mul.wide.s32 	%rd45, %r19, 2;
	add.s64 	%rd12, %rd51, %rd45;
	shl.b32 	%r259, %r16, 8;
	or.b32  	%r260, %r1, %r259;
	and.b32  	%r262, %r243, 252;
	add.s32 	%r263, %r260, %r262;
	add.s32 	%r265, %r263, %r240;
	add.s32 	%r272, %r265, 8192;
	add.s32 	%r271, %r16, %r15;
	cvt.u64.u32 	%rd46, %r271;
	mad.lo.s64 	%rd47, %rd8, %rd46, %rd44;
	shl.b64 	%rd48, %rd47, 1;
	add.s64 	%rd56, %rd7, %rd48;
	shl.b64 	%rd14, %rd8, 3;
$L__BB0_11:
	ld.param.u32 	%r268, [_ZN10mxfp4_wmma24mxfp4_matmul_wmma_kernelI6__halfEEvPKT_PKhS6_S4_PS2_iiib_param_5];
	setp.ge.s32 	%p16, %r19, %r38;
	setp.ge.s32 	%p17, %r271, %r268;
	or.pred  	%p18, %p17, %p16;
	@%p18 bra 	$L__BB0_13;
	ld.shared.f32 	%f145, [%r272];
	// begin inline asm
	ld.global.nc.b16 %rs68, [%rd12];
	// end inline asm
	// begin inline asm
	{  cvt.f32.f16 %f143, %rs68;}

	// end inline asm
	add.f32 	%f144, %f145, %f143;
	// begin inline asm
	{  cvt.rn.f16.f32 %rs70, %f144;}

	// end inline asm
	st.global.u16 	[%rd56], %rs70;
$L__BB0_13:
	add.s32 	%r25, %r273, 256;
	add.s32 	%r272, %r272, 1024;
	add.s64 	%rd56, %rd56, %rd14;
	add.s32 	%r271, %r271, 4;
	setp.lt.u32 	%p19, %r273, 3840;
	mov.u32 	%r273, %r25;
	@%p19 bra 	$L__BB0_11;
	bra.uni 	$L__BB0_18;
$L__BB0_14:
	and.b32  	%r250, %r273, 63;
	add.s32 	%r28, %r250, %r14;
	cvt.s64.s32 	%rd40, %r28;
	shl.b32 	%r251, %r16, 8;
	or.b32  	%r252, %r1, %r251;
	and.b32  	%r254, %r243, 252;
	add.s32 	%r255, %r252, %r254;
	add.s32 	%r257, %r255, %r240;
	add.s32 	%r275, %r257, 8192;
	add.s32 	%r274, %r16, %r15;
	cvt.u64.u32 	%rd41, %r274;
	mad.lo.s64 	%rd42, %rd8, %rd41, %rd40;
	shl.b64 	%rd43, %rd42, 1;
	add.s64 	%rd57, %rd7, %rd43;
	shl.b64 	%rd18, %rd8, 3;
$L__BB0_15:
	ld.param.u32 	%r267, [_ZN10mxfp4_wmma24mxfp4_matmul_wmma_kernelI6__halfEEvPKT_PKhS6_S4_PS2_iiib_param_5];
	setp.ge.s32 	%p12, %r28, %r38;
	setp.ge.s32 	%p13, %r274, %r267;
	or.pred  	%p14, %p13, %p12;
	@%p14 bra 	$L__BB0_17;
	ld.shared.f32 	%f142, [%r275];
	// begin inline asm
	{  cvt.rn.f16.f32 %rs67, %f142;}

	// end inline asm
	st.global.u16 	[%rd57], %rs67;
$L__BB0_17:
	add.s32 	%r34, %r273, 256;
	add.s32 	%r275, %r275, 1024;
	add.s64 	%rd57, %rd57, %rd18;
	add.s32 	%r274, %r274, 4;
	setp.lt.u32 	%p15, %r273, 3840;
	mov.u32 	%r273, %r34;
	@%p15 bra 	$L__BB0_15;
$L__BB0_18:
	ret;

}
	// .globl	_ZN10mxfp4_wmma24mxfp4_matmul_wmma_kernelI13__nv_bfloat16EEvPKT_PKhS6_S4_PS2_iiib
.visible .entry _ZN10mxfp4_wmma24mxfp4_matmul_wmma_kernelI13__nv_bfloat16EEvPKT_PKhS6_S4_PS2_iiib(
	.param .u64 .ptr .align 1 _ZN10mxfp4_wmma24mxfp4_matmul_wmma_kernelI13__nv_bfloat16EEvPKT_PKhS6_S4_PS2_iiib_param_0,
	.param .u64 .ptr .align 1 _ZN10mxfp4_wmma24mxfp4_matmul_wmma_kernelI13__nv_bfloat16EEvPKT_PKhS6_S4_PS2_iiib_param_1,
	.param .u64 .ptr .align 1 _ZN10mxfp4_wmma24mxfp4_matmul_wmma_kernelI13__nv_bfloat16EEvPKT_PKhS6_S4_PS2_iiib_param_2,
	.param .u64 .ptr .align 1 _ZN10mxfp4_wmma24mxfp4_matmul_wmma_kernelI13__nv_bfloat16EEvPKT_PKhS6_S4_PS2_iiib_param_3,
	.param .u64 .ptr .align 1 _ZN10mxfp4_wmma24mxfp4_matmul_wmma_kernelI13__nv_bfloat16EEvPKT_PKhS6_S4_PS2_iiib_param_4,
	.param .u32 _ZN10mxfp4_wmma24mxfp4_matmul_wmma_kernelI13__nv_bfloat16EEvPKT_PKhS6_S4_PS2_iiib_param_5,
	.param .u32 _ZN10mxfp4_wmma24mxfp4_matmul_wmma_kernelI13__nv_bfloat16EEvPKT_PKhS6_S4_PS2_iiib_param_6,
	.param .u32 _ZN10mxfp4_wmma24mxfp4_matmul_wmma_kernelI13__nv_bfloat16EEvPKT_PKhS6_S4_PS2_iiib_param_7,
	.param .u8 _ZN10mxfp4_wmma24mxfp4_matmul_wmma_kernelI13__nv_bfloat16EEvPKT_PKhS6_S4_PS2_iiib_param_8
)
.maxntid 256
{
	.reg .pred 	%p<20>;
	.reg .b16 	%rs<71>;
	.reg .b32 	%r<236>;
	.reg .b32 	%f<182>;
	.reg .b64 	%rd<64>;

	ld.param.u64 	%rd25, [_ZN10mxfp4_wmma24mxfp4_matmul_wmma_kernelI13__nv_bfloat16EEvPKT_PKhS6_S4_PS2_iiib_param_0];
	ld.param.u64 	%rd26, [_ZN10mxfp4_wmma24mxfp4_matmul_wmma_kernelI13__nv_bfloat16EEvPKT_PKhS6_S4_PS2_iiib_param_1];
	ld.param.u64 	%rd27, [_ZN10mxfp4_wmma24mxfp4_matmul_wmma_kernelI13__nv_bfloat16EEvPKT_PKhS6_S4_PS2_iiib_param_2];
	ld.param.u64 	%rd28, [_ZN10mxfp4_wmma24mxfp4_matmul_wmma_kernelI13__nv_bfloat16EEvPKT_PKhS6_S4_PS2_iiib_param_3];
	ld.param.u64 	%rd29, [_ZN10mxfp4_wmma24mxfp4_matmul_wmma_kernelI13__nv_bfloat16EEvPKT_PKhS6_S4_PS2_iiib_param_4];
	ld.param.u32 	%r34, [_ZN10mxfp4_wmma24mxfp4_matmul_wmma_kernelI13__nv_bfloat16EEvPKT_PKhS6_S4_PS2_iiib_param_5];
	ld.param.u32 	%r35, [_ZN10mxfp4_wmma24mxfp4_matmul_wmma_kernelI13__nv_bfloat16EEvPKT_PKhS6_S4_PS2_iiib_param_6];
	ld.param.u32 	%r36, [_ZN10mxfp4_wmma24mxfp4_matmul_wmma_kernelI13__nv_bfloat16EEvPKT_PKhS6_S4_PS2_iiib_param_7];
	ld.param.s8 	%rs1, [_ZN10mxfp4_wmma24mxfp4_matmul_wmma_kernelI13__nv_bfloat16EEvPKT_PKhS6_S4_PS2_iiib_param_8];
	cvta.to.global.u64 	%rd1, %rd29;
	mov.u32 	%r37, _ZN10mxfp4_wmma10smem_bytesE;
	cvt.u64.u32 	%rd30, %r37;
	cvta.shared.u64 	%rd31, %rd30;
	add.s64 	%rd32, %rd31, 8192;
	and.b64  	%rd33, %rd32, 3;
	setp.eq.s64 	%p1, %rd33, 0;
	cvt.u32.u64 	%r38, %rd33;
	sub.s32 	%r39, 4, %r38;
	selp.b32 	%r1, 0, %r39, %p1;
	mov.u32 	%r232, %tid.x;
	shr.u32 	%r40, %r232, 5;
	shr.u32 	%r3, %r232, 6;
	and.b32  	%r4, %r40, 1;
	mov.u32 	%r41, %ctaid.y;
	shl.b32 	%r5, %r41, 6;
	mov.u32 	%r42, %ctaid.x;
	shl.b32 	%r6, %r42, 6;
	setp.lt.s32 	%p2, %r36, 1;
	mov.f32 	%f162, 0f00000000;
	mov.f32 	%f163, %f162;
	mov.f32 	%f164, %f162;
	mov.f32 	%f165, %f162;
	mov.f32 	%f166, %f162;
	mov.f32 	%f167, %f162;
	mov.f32 	%f168, %f162;
	mov.f32 	%f169, %f162;
	mov.f32 	%f170, %f162;
	mov.f32 	%f171, %f162;
	mov.f32 	%f172, %f162;
	mov.f32 	%f173, %f162;
	mov.f32 	%f174, %f162;
	mov.f32 	%f175, %f162;
	mov.f32 	%f176, %f162;
	mov.f32 	%f177, %f162;
	@%p2 bra 	$L__BB1_9;
	add.s32 	%r44, %r36, 31;
	shr.u32 	%r45, %r44, 5;
	shl.b32 	%r46, %r232, 3;
	shr.u32 	%r47, %r232, 2;
	and.b32  	%r228, %r46, 24;
	add.s32 	%r8, %r47, %r5;
	shl.b32 	%r48, %r232, 4;
	and.b32  	%r49, %r48, 48;
	shl.b32 	%r50, %r47, 6;
	or.b32  	%r51, %r50, %r49;
	add.s32 	%r9, %r37, %r51;
	add.s32 	%r10, %r232, %r6;
	cvt.s64.s32 	%rd34, %r10;
	shr.u32 	%r53, %r36, 1;
	cvt.u64.u32 	%rd35, %r53;
	cvt.u64.u32 	%rd36, %r45;
	shl.b32 	%r54, %r232, 6;
	add.s32 	%r55, %r37, %r54;
	add.s32 	%r11, %r55, 4096;
	shl.b32 	%r56, %r3, 9;
	shl.b32 	%r57, %r4, 10;
	mul.wide.u32 	%rd37, %r57, 2;
	cvta.shared.u64 	%rd39, %rd30;
	add.s64 	%rd40, %rd39, %rd37;
	add.s64 	%rd2, %rd40, 4096;
	add.s64 	%rd3, %rd40, 4128;
	mul.wide.u32 	%rd41, %r56, 2;
	add.s64 	%rd4, %rd39, %rd41;
	add.s64 	%rd5, %rd40, 5152;
	mul.wide.u32 	%rd42, %r36, %r8;
	shl.b64 	%rd43, %rd42, 1;
	and.b32  	%r58, %r232, 3;
	mul.wide.u32 	%rd44, %r58, 16;
	add.s64 	%rd45, %rd43, %rd44;
	cvta.to.global.u64 	%rd46, %rd25;
	add.s64 	%rd61, %rd46, %rd45;
	cvta.to.global.u64 	%rd47, %rd26;
	mad.lo.s64 	%rd60, %rd34, %rd35, %rd47;
	mad.lo.s64 	%rd59, %rd34, %rd36, %rd27;
	mov.b32 	%r229, 0;
	mov.f32 	%f162, 0f00000000;
$L__BB1_2:
	setp.lt.s32 	%p3, %r8, %r34;
	setp.lt.s32 	%p4, %r228, %r36;
	and.pred  	%p5, %p3, %p4;
	mov.f32 	%f178, 0f00000000;
	mov.f32 	%f179, %f178;
	mov.f32 	%f180, %f178;
	mov.f32 	%f181, %f178;
	@%p5 bra 	$L__BB1_3;
	bra.uni 	$L__BB1_4;
$L__BB1_3:
	ld.global.nc.v4.f32 	{%f178, %f179, %f180, %f181}, [%rd61];
$L__BB1_4:
	setp.gt.u32 	%p6, %r232, 63;
	st.shared.v4.f32 	[%r9], {%f178, %f179, %f180, %f181};
	@%p6 bra 	$L__BB1_8;
	setp.ge.s32 	%p7, %r10, %r35;
	@%p7 bra 	$L__BB1_7;
	ld.global.nc.v4.u32 	{%r62, %r63, %r64, %r65}, [%rd60];
	// begin inline asm
	ld.global.nc.u8 %r61, [%rd59];
	// end inline asm
	shl.b32 	%r66, %r61, 23;
	and.b32  	%r67, %r66, 2139095040;
	mov.b32 	%f92, %r67;
	mul.f32 	%f93, %f92, 0f3F000000;
	shr.u32 	%r68, %r62, 1;
	and.b32  	%r69, %r68, 1145324612;
	or.b32  	%r70, %r69, 839922192;
	and.b32  	%r71, %r62, 30583;
	mov.b32 	%r72, 201852420;
	mov.b32 	%r73, 50462976;
	prmt.b32 	%r74, %r73, %r72, %r71;
	mov.b32 	%r75, -185009412;
	mov.b32 	%r76, -33620224;
	prmt.b32 	%r77, %r76, %r75, %r71;
	and.b32  	%r78, %r70, 30292;
	prmt.b32 	%r79, %r74, %r77, %r78;
	shr.u32 	%r80, %r62, 16;
	and.b32  	%r81, %r80, 30583;
	prmt.b32 	%r82, %r73, %r72, %r81;
	prmt.b32 	%r83, %r76, %r75, %r81;
	shr.u32 	%r84, %r70, 16;
	prmt.b32 	%r85, %r82, %r83, %r84;
	mov.b32 	%r86, 25632;
	prmt.b32 	%r87, %r79, %r85, %r86;
	mov.b32 	%r88, 30001;
	prmt.b32 	%r89, %r79, %r85, %r88;
	cvt.s8.s32 	%rs35, %r87;
	cvt.rn.f32.s16 	%f94, %rs35;
	mul.f32 	%f60, %f93, %f94;
	// begin inline asm
	{  cvt.rn.bf16.f32 %rs3, %f60;}

	// end inline asm
	cvt.s8.s32 	%rs36, %r89;
	cvt.rn.f32.s16 	%f95, %rs36;
	mul.f32 	%f61, %f93, %f95;
	// begin inline asm
	{  cvt.rn.bf16.f32 %rs4, %f61;}

	// end inline asm
	bfe.s32 	%r90, %r87, 8, 8;
	cvt.s8.s32 	%rs37, %r90;
	cvt.rn.f32.s16 	%f96, %rs37;
	mul.f32 	%f62, %f93, %f96;
	// begin inline asm
	{  cvt.rn.bf16.f32 %rs5, %f62;}

	// end inline asm
	bfe.s32 	%r91, %r89, 8, 8;
	cvt.s8.s32 	%rs38, %r91;
	cvt.rn.f32.s16 	%f97, %rs38;
	mul.f32 	%f63, %f93, %f97;
	// begin inline asm
	{  cvt.rn.bf16.f32 %rs6, %f63;}

	// end inline asm
	bfe.s32 	%r92, %r87, 16, 8;
	cvt.s8.s32 	%rs39, %r92;
	cvt.rn.f32.s16 	%f98, %rs39;
	mul.f32 	%f64, %f93, %f98;
	// begin inline asm
	{  cvt.rn.bf16.f32 %rs7, %f64;}

	// end inline asm
	bfe.s32 	%r93, %r89, 16, 8;
	cvt.s8.s32 	%rs40, %r93;
	cvt.rn.f32.s16 	%f99, %rs40;
	mul.f32 	%f65, %f93, %f99;
	// begin inline asm
	{  cvt.rn.bf16.f32 %rs8, %f65;}

	// end inline asm
	bfe.s32 	%r94, %r87, 24, 8;
	cvt.s8.s32 	%rs41, %r94;
	cvt.rn.f32.s16 	%f100, %rs41;
	mul.f32 	%f66, %f93, %f100;
	// begin inline asm
	{  cvt.rn.bf16.f32 %rs9, %f66;}

	// end inline asm
	bfe.s32 	%r95, %r89, 24, 8;
	cvt.s8.s32 	%rs42, %r95;
	cvt.rn.f32.s16 	%f101, %rs42;
	mul.f32 	%f67, %f93, %f101;
	// begin inline asm
	{  cvt.rn.bf16.f32 %rs10, %f67;}

	// end inline asm
	mov.b32 	%r96, {%rs3, %rs4};
	mov.b32 	%r97, {%rs9, %rs10};
	mov.b32 	%r98, {%rs7, %rs8};
	mov.b32 	%r99, {%rs5, %rs6};
	st.shared.v4.b32 	[%r11], {%r96, %r99, %r98, %r97};
	shr.u32 	%r100, %r63, 1;
	and.b32  	%r101, %r100, 1145324612;
	or.b32  	%r102, %r101, 839922192;
	and.b32  	%r103, %r63, 30583;
	prmt.b32 	%r104, %r73, %r72, %r103;
	prmt.b32 	%r105, %r76, %r75, %r103;
	and.b32  	%r106, %r102, 30292;
	prmt.b32 	%r107, %r104, %r105, %r106;
	shr.u32 	%r108, %r63, 16;
	and.b32  	%r109, %r108, 30583;
	prmt.b32 	%r110, %r73, %r72, %r109;
	prmt.b32 	%r111, %r76, %r75, %r109;
	shr.u32 	%r112, %r102, 16;
	prmt.b32 	%r113, %r110, %r111, %r112;
	prmt.b32 	%r114, %r107, %r113, %r86;
	prmt.b32 	%r115, %r107, %r113, %r88;
	cvt.s8.s32 	%rs43, %r114;
	cvt.rn.f32.s16 	%f102, %rs43;
	mul.f32 	%f68, %f93, %f102;
	// begin inline asm
	{  cvt.rn.bf16.f32 %rs11, %f68;}

	// end inline asm
	cvt.s8.s32 	%rs44, %r115;
	cvt.rn.f32.s16 	%f103, %rs44;
	mul.f32 	%f69, %f93, %f103;
	// begin inline asm
	{  cvt.rn.bf16.f32 %rs12, %f69;}

	// end inline asm
	bfe.s32 	%r116, %r114, 8, 8;
	cvt.s8.s32 	%rs45, %r116;
	cvt.rn.f32.s16 	%f104, %rs45;
	mul.f32 	%f70, %f93, %f104;
	// begin inline asm
	{  cvt.rn.bf16.f32 %rs13, %f70;}

	// end inline asm
	bfe.s32 	%r117, %r115, 8, 8;
	cvt.s8.s32 	%rs46, %r117;
	cvt.rn.f32.s16 	%f105, %rs46;
	mul.f32 	%f71, %f93, %f105;
	// begin inline asm
	{  cvt.rn.bf16.f32 %rs14, %f71;}

	// end inline asm
	bfe.s32 	%r118, %r114, 16, 8;
	cvt.s8.s32 	%rs47, %r118;
	cvt.rn.f32.s16 	%f106, %rs47;
	mul.f32 	%f72, %f93, %f106;
	// begin inline asm
	{  cvt.rn.bf16.f32 %rs15, %f72;}

	// end inline asm
	bfe.s32 	%r119, %r115, 16, 8;
	cvt.s8.s32 	%rs48, %r119;
	cvt.rn.f32.s16 	%f107, %rs48;
	mul.f32 	%f73, %f93, %f107;
	// begin inline asm
	{  cvt.rn.bf16.f32 %rs16, %f73;}

	// end inline asm
	bfe.s32 	%r120, %r114, 24, 8;
	cvt.s8.s32 	%rs49, %r120;
	cvt.rn.f32.s16 	%f108, %rs49;
	mul.f32 	%f74, %f93, %f108;
	// begin inline asm
	{  cvt.rn.bf16.f32 %rs17, %f74;}

	// end inline asm
	bfe.s32 	%r121, %r115, 24, 8;
	cvt.s8.s32 	%rs50, %r121;
	cvt.rn.f32.s16 	%f109, %rs50;
	mul.f32 	%f75, %f93, %f109;
	// begin inline asm
	{  cvt.rn.bf16.f32 %rs18, %f75;}

	// end inline asm
	mov.b32 	%r122, {%rs17, %rs18};
	mov.b32 	%r123, {%rs15, %rs16};
	mov.b32 	%r124, {%rs13, %rs14};
	mov.b32 	%r125, {%rs11, %rs12};
	st.shared.v4.b32 	[%r11+16], {%r125, %r124, %r123, %r122};
	shr.u32 	%r126, %r64, 1;
	and.b32  	%r127, %r126, 1145324612;
	or.b32  	%r128, %r127, 839922192;
	and.b32  	%r129, %r64, 30583;
	prmt.b32 	%r130, %r73, %r72, %r129;
	prmt.b32 	%r131, %r76, %r75, %r129;
	and.b32  	%r132, %r128, 30292;
	prmt.b32 	%r133, %r130, %r131, %r132;
	shr.u32 	%r134, %r64, 16;
	and.b32  	%r135, %r134, 30583;
	prmt.b32 	%r136, %r73, %r72, %r135;
	prmt.b32 	%r137, %r76, %r75, %r135;
	shr.u32 	%r138, %r128, 16;
	prmt.b32 	%r139, %r136, %r137, %r138;
	prmt.b32 	%r140, %r133, %r139, %r86;
	prmt.b32 	%r141, %r133, %r139, %r88;
	cvt.s8.s32 	%rs51, %r140;
	cvt.rn.f32.s16 	%f110, %rs51;
	mul.f32 	%f76, %f93, %f110;
	// begin inline asm
	{  cvt.rn.bf16.f32 %rs19, %f76;}

	// end inline asm
	cvt.s8.s32 	%rs52, %r141;
	cvt.rn.f32.s16 	%f111, %rs52;
	mul.f32 	%f77, %f93, %f111;
	// begin inline asm
	{  cvt.rn.bf16.f32 %rs20, %f77;}

	// end inline asm
	bfe.s32 	%r142, %r140, 8, 8;
	cvt.s8.s32 	%rs53, %r142;
	cvt.rn.f32.s16 	%f112, %rs53;
	mul.f32 	%f78, %f93, %f112;
	// begin inline asm
	{  cvt.rn.bf16.f32 %rs21, %f78;}

	// end inline asm
	bfe.s32 	%r143, %r141, 8, 8;
	cvt.s8.s32 	%rs54, %r143;
	cvt.rn.f32.s16 	%f113, %rs54;
	mul.f32 	%f79, %f93, %f113;
	// begin inline asm
	{  cvt.rn.bf16.f32 %rs22, %f79;}

	// end inline asm
	bfe.s32 	%r144, %r140, 16, 8;
	cvt.s8.s32 	%rs55, %r144;
	cvt.rn.f32.s16 	%f114, %rs55;
	mul.f32 	%f80, %f93, %f114;
	// begin inline asm
	{  cvt.rn.bf16.f32 %rs23, %f80;}

	// end inline asm
	bfe.s32 	%r145, %r141, 16, 8;
	cvt.s8.s32 	%rs56, %r145;
	cvt.rn.f32.s16 	%f115, %rs56;
	mul.f32 	%f81, %f93, %f115;
	// begin inline asm
	{  cvt.rn.bf16.f32 %rs24, %f81;}

	// end inline asm
	bfe.s32 	%r146, %r140, 24, 8;
	cvt.s8.s32 	%rs57, %r146;
	cvt.rn.f32.s16 	%f116, %rs57;
	mul.f32 	%f82, %f93, %f116;
	// begin inline asm
	{  cvt.rn.bf16.f32 %rs25, %f82;}

	// end inline asm
	bfe.s32 	%r147, %r141, 24, 8;
	cvt.s8.s32 	%rs58, %r147;
	cvt.rn.f32.s16 	%f117, %rs58;
	mul.f32 	%f83, %f93, %f117;
	// begin inline asm
	{  cvt.rn.bf16.f32 %rs26, %f83;}

	// end inline asm
	mov.b32 	%r148, {%rs25, %rs26};
	mov.b32 	%r149, {%rs23, %rs24};
	mov.b32 	%r150, {%rs21, %rs22};
	mov.b32 	%r151, {%rs19, %rs20};
	st.shared.v4.b32 	[%r11+32], {%r151, %r150, %r149, %r148};
	shr.u32 	%r152, %r65, 1;
	and.b32  	%r153, %r152, 1145324612;
	or.b32  	%r154, %r153, 839922192;
	and.b32  	%r155, %r65, 30583;
	prmt.b32 	%r156, %r73, %r72, %r155;
	prmt.b32 	%r157, %r76, %r75, %r155;
	and.b32  	%r158, %r154, 30292;
	prmt.b32 	%r159, %r156, %r157, %r158;
	shr.u32 	%r160, %r65, 16;
	and.b32  	%r161, %r160, 30583;
	prmt.b32 	%r162, %r73, %r72, %r161;
	prmt.b32 	%r163, %r76, %r75, %r161;
	shr.u32 	%r164, %r154, 16;
	prmt.b32 	%r165, %r162, %r163, %r164;
	prmt.b32 	%r166, %r159, %r165, %r86;
	prmt.b32 	%r167, %r159, %r165, %r88;
	cvt.s8.s32 	%rs59, %r166;
	cvt.rn.f32.s16 	%f118, %rs59;
	mul.f32 	%f84, %f93, %f118;
	// begin inline asm
	{  cvt.rn.bf16.f32 %rs27, %f84;}

	// end inline asm
	cvt.s8.s32 	%rs60, %r167;
	cvt.rn.f32.s16 	%f119, %rs60;
	mul.f32 	%f85, %f93, %f119;
	// begin inline asm
	{  cvt.rn.bf16.f32 %rs28, %f85;}

	// end inline asm
	bfe.s32 	%r168, %r166, 8, 8;
	cvt.s8.s32 	%rs61, %r168;
	cvt.rn.f32.s16 	%f120, %rs61;
	mul.f32 	%f86, %f93, %f120;
	// begin inline asm
	{  cvt.rn.bf16.f32 %rs29, %f86;}

	// end inline asm
	bfe.s32 	%r169, %r167, 8, 8;
	cvt.s8.s32 	%rs62, %r169;
	cvt.rn.f32.s16 	%f121, %rs62;
	mul.f32 	%f87, %f93, %f121;
	// begin inline asm
	{  cvt.rn.bf16.f32 %rs30, %f87;}

	// end inline asm
	bfe.s32 	%r170, %r166, 16, 8;
	cvt.s8.s32 	%rs63, %r170;
	cvt.rn.f32.s16 	%f122, %rs63;
	mul.f32 	%f88, %f93, %f122;
	// begin inline asm
	{  cvt.rn.bf16.f32 %rs31, %f88;}

	// end inline asm
	bfe.s32 	%r171, %r167, 16, 8;
	cvt.s8.s32 	%rs64, %r171;
	cvt.rn.f32.s16 	%f123, %rs64;
	mul.f32 	%f89, %f93, %f123;
	// begin inline asm
	{  cvt.rn.bf16.f32 %rs32, %f89;}

	// end inline asm
	bfe.s32 	%r172, %r166, 24, 8;
	cvt.s8.s32 	%rs65, %r172;
	cvt.rn.f32.s16 	%f124, %rs65;
	mul.f32 	%f90, %f93, %f124;
	// begin inline asm
	{  cvt.rn.bf16.f32 %rs33, %f90;}

	// end inline asm
	bfe.s32 	%r173, %r167, 24, 8;
	cvt.s8.s32 	%rs66, %r173;
	cvt.rn.f32.s16 	%f125, %rs66;
	mul.f32 	%f91, %f93, %f125;
	// begin inline asm
	{  cvt.rn.bf16.f32 %rs34, %f91;}

	// end inline asm
	mov.b32 	%r174, {%rs33, %rs34};
	mov.b32 	%r175, {%rs31, %rs32};
	mov.b32 	%r176, {%rs29, %rs30};
	mov.b32 	%r177, {%rs27, %rs28};
	st.shared.v4.b32 	[%r11+48], {%r177, %r176, %r175, %r174};
	bra.uni 	$L__BB1_8;
$L__BB1_7:
	mov.b32 	%r59, 0;
	// begin inline asm
	cvt.rn.bf16.s32 %rs2, %r59;
	// end inline asm
	mov.b32 	%r60, {%rs2, %rs2};
	st.shared.v4.b32 	[%r11], {%r60, %r60, %r60, %r60};
	st.shared.v4.b32 	[%r11+16], {%r60, %r60, %r60, %r60};
	st.shared.v4.b32 	[%r11+32], {%r60, %r60, %r60, %r60};
	st.shared.v4.b32 	[%r11+48], {%r60, %r60, %r60, %r60};
$L__BB1_8:
	bar.sync 	0;
	mov.b32 	%r178, 32;
	wmma.load.a.sync.aligned.row.m16n16k16.bf16 	{%r179, %r180, %r181, %r182}, [%rd4], %r178;
	wmma.load.b.sync.aligned.col.m16n16k16.bf16 	{%r183, %r184, %r185, %r186}, [%rd2], %r178;
	wmma.mma.sync.aligned.row.col.m16n16k16.f32.bf16.bf16.f32 {%f126, %f127, %f128, %f129, %f130, %f131, %f132, %f133}, {%r179, %r180, %r181, %r182}, {%r183, %r184, %r185, %r186}, {%f177, %f176, %f175, %f174, %f173, %f172, %f171, %f170};
	wmma.load.b.sync.aligned.col.m16n16k16.bf16 	{%r187, %r188, %r189, %r190}, [%rd2+1024], %r178;
	wmma.mma.sync.aligned.row.col.m16n16k16.f32.bf16.bf16.f32 {%f134, %f135, %f136, %f137, %f138, %f139, %f140, %f141}, {%r179, %r180, %r181, %r182}, {%r187, %r188, %r189, %r190}, {%f169, %f168, %f167, %f166, %f165, %f164, %f163, %f162};
	wmma.load.a.sync.aligned.row.m16n16k16.bf16 	{%r191, %r192, %r193, %r194}, [%rd4+32], %r178;
	wmma.load.b.sync.aligned.col.m16n16k16.bf16 	{%r195, %r196, %r197, %r198}, [%rd3], %r178;
	wmma.mma.sync.aligned.row.col.m16n16k16.f32.bf16.bf16.f32 {%f177, %f176, %f175, %f174, %f173, %f172, %f171, %f170}, {%r191, %r192, %r193, %r194}, {%r195, %r196, %r197, %r198}, {%f126, %f127, %f128, %f129, %f130, %f131, %f132, %f133};
	wmma.load.b.sync.aligned.col.m16n16k16.bf16 	{%r199, %r200, %r201, %r202}, [%rd5], %r178;
	wmma.mma.sync.aligned.row.col.m16n16k16.f32.bf16.bf16.f32 {%f169, %f168, %f167, %f166, %f165, %f164, %f163, %f162}, {%r191, %r192, %r193, %r194}, {%r199, %r200, %r201, %r202}, {%f134, %f135, %f136, %f137, %f138, %f139, %f140, %f141};
	bar.sync 	0;
	add.s32 	%r229, %r229, 32;
	add.s64 	%rd61, %rd61, 64;
	add.s32 	%r228, %r228, 32;
	add.s64 	%rd60, %rd60, 16;
	add.s64 	%rd59, %rd59, 1;
	setp.lt.s32 	%p8, %r229, %r36;
	@%p8 bra 	$L__BB1_2;
$L__BB1_9:
	mov.u32 	%r203, _ZN10mxfp4_wmma10smem_bytesE;
	add.s32 	%r204, %r203, %r1;
	shl.b32 	%r205, %r3, 12;
	shl.b32 	%r206, %r4, 7;
	or.b32  	%r207, %r206, %r205;
	add.s32 	%r208, %r204, %r207;
	add.s32 	%r209, %r208, 8192;
	mov.b32 	%r210, 64;
	wmma.store.d.sync.aligned.row.m16n16k16.shared.f32 	[%r209], {%f177, %f176, %f175, %f174, %f173, %f172, %f171, %f170}, %r210;
	add.s32 	%r211, %r208, 8256;
	wmma.store.d.sync.aligned.row.m16n16k16.shared.f32 	[%r211], {%f169, %f168, %f167, %f166, %f165, %f164, %f163, %f162}, %r210;
	bar.sync 	0;
	setp.ne.s16 	%p9, %rs1, 0;
	setp.ne.s64 	%p10, %rd28, 0;
	and.pred  	%p11, %p10, %p9;
	cvt.s64.s32 	%rd12, %r35;
	@%p11 bra 	$L__BB1_10;
	bra.uni 	$L__BB1_14;
$L__BB1_10:
	and.b32  	%r220, %r232, 63;
	add.s32 	%r16, %r220, %r6;
	cvt.s64.s32 	%rd53, %r16;
	mul.wide.s32 	%rd54, %r16, 2;
	add.s64 	%rd16, %rd28, %rd54;
	shl.b32 	%r221, %r3, 8;
	or.b32  	%r222, %r1, %r221;
	shl.b32 	%r223, %r232, 2;
	and.b32  	%r224, %r223, 252;
	add.s32 	%r225, %r222, %r224;
	add.s32 	%r227, %r225, %r203;
	add.s32 	%r231, %r227, 8192;
	add.s32 	%r230, %r3, %r5;
	cvt.u64.u32 	%rd55, %r230;
	mad.lo.s64 	%rd56, %rd12, %rd55, %rd53;
	shl.b64 	%rd57, %rd56, 1;
	add.s64 	%rd62, %rd1, %rd57;
	shl.b64 	%rd18, %rd12, 3;
$L__BB1_11:
	setp.ge.s32 	%p16, %r16, %r35;
	setp.ge.s32 	%p17, %r230, %r34;
	or.pred  	%p18, %p17, %p16;
	@%p18 bra 	$L__BB1_13;
	ld.shared.f32 	%f145, [%r231];
	// begin inline asm
	ld.global.nc.b16 %rs68, [%rd16];
	// end inline asm
	// begin inline asm
	{ cvt.f32.bf16 %f143, %rs68;}

	// end inline asm
	add.f32 	%f144, %f145, %f143;
	// begin inline asm
	{  cvt.rn.bf16.f32 %rs70, %f144;}

	// end inline asm
	st.global.u16 	[%rd62], %rs70;
$L__BB1_13:
	add.s32 	%r22, %r232, 256;
	add.s32 	%r231, %r231, 1024;
	add.s64 	%rd62, %rd62, %rd18;
	add.s32 	%r230, %r230, 4;
	setp.lt.u32 	%p19, %r232, 3840;
	mov.u32 	%r232, %r22;
	@%p19 bra 	$L__BB1_11;
	bra.uni 	$L__BB1_18;
$L__BB1_14:
	and.b32  	%r212, %r232, 63;
	add.s32 	%r25, %r212, %r6;
	cvt.s64.s32 	%rd49, %r25;
	shl.b32 	%r213, %r3, 8;
	or.b32  	%r214, %r1, %r213;
	shl.b32 	%r215, %r232, 2;
	and.b32  	%r216, %r215, 252;
	add.s32 	%r217, %r214, %r216;
	add.s32 	%r219, %r217, %r203;
	add.s32 	%r234, %r219, 8192;
	add.s32 	%r233, %r3, %r5;
	cvt.u64.u32 	%rd50, %r233;
	mad.lo.s64 	%rd51, %rd12, %rd50, %rd49;
	shl.b64 	%rd52, %rd51, 1;
	add.s64 	%rd63, %rd1, %rd52;
	shl.b64 	%rd22, %rd12, 3;
$L__BB1_15:
	setp.ge.s32 	%p12, %r25, %r35;
	setp.ge.s32 	%p13, %r233, %r34;
	or.pred  	%p14, %p13, %p12;
	@%p14 bra 	$L__BB1_17;
	ld.shared.f32 	%f142, [%r234];
	// begin inline asm
	{  cvt.rn.bf16.f32 %rs67, %f142;}

	// end inline asm
	st.global.u16 	[%rd63], %rs67;
$L__BB1_17:
	add.s32 	%r31, %r232, 256;
	add.s32 	%r234, %r234, 1024;
	add.s64 	%rd63, %rd63, %rd22;
	add.s32 	%r233, %r233, 4;
	setp.lt.u32 	%p15, %r232, 3840;
	mov.u32 	%r232, %r31;
	@%p15 bra 	$L__BB1_15;
$L__BB1_18:
	ret;

}
	// .globl	_ZN10mxfp4_wmma34mxfp4_moe_grouped_gemm_wmma_kernelI6__halfEEvPKT_PKhS6_S4_PKjPS2_iiiiibb
.visible .entry _ZN10mxfp4_wmma34mxfp4_moe_grouped_gemm_wmma_kernelI6__halfEEvPKT_PKhS6_S4_PKjPS2_iiiiibb(
	.param .u64 .ptr .align 1 _ZN10mxfp4_wmma34mxfp4_moe_grouped_gemm_wmma_kernelI6__halfEEvPKT_PKhS6_S4_PKjPS2_iiiiibb_param_0,
	.param .u64 .ptr .align 1 _ZN10mxfp4_wmma34mxfp4_moe_grouped_gemm_wmma_kernelI6__halfEEvPKT_PKhS6_S4_PKjPS2_iiiiibb_param_1,
	.param .u64 .ptr .align 1 _ZN10mxfp4_wmma34mxfp4_moe_grouped_gemm_wmma_kernelI6__halfEEvPKT_PKhS6_S4_PKjPS2_iiiiibb_param_2,
	.param .u64 .ptr .align 1 _ZN10mxfp4_wmma34mxfp4_moe_grouped_gemm_wmma_kernelI6__halfEEvPKT_PKhS6_S4_PKjPS2_iiiiibb_param_3,
	.param .u64 .ptr .align 1 _ZN10mxfp4_wmma34mxfp4_moe_grouped_gemm_wmma_kernelI6__halfEEvPKT_PKhS6_S4_PKjPS2_iiiiibb_param_4,
	.param .u64 .ptr .align 1 _ZN10mxfp4_wmma34mxfp4_moe_grouped_gemm_wmma_kernelI6__halfEEvPKT_PKhS6_S4_PKjPS2_iiiiibb_param_5,
	.param .u32 _ZN10mxfp4_wmma34mxfp4_moe_grouped_gemm_wmma_kernelI6__halfEEvPKT_PKhS6_S4_PKjPS2_iiiiibb_param_6,
	.param .u32 _ZN10mxfp4_wmma34mxfp4_moe_grouped_gemm_wmma_kernelI6__halfEEvPKT_PKhS6_S4_PKjPS2_iiiiibb_param_7,
	.param .u32 _ZN10mxfp4_wmma34mxfp4_moe_grouped_gemm_wmma_kernelI6__halfEEvPKT_PKhS6_S4_PKjPS2_iiiiibb_param_8,
	.param .u32 _ZN10mxfp4_wmma34mxfp4_moe_grouped_gemm_wmma_kernelI6__halfEEvPKT_PKhS6_S4_PKjPS2_iiiiibb_param_9,
	.param .u32 _ZN10mxfp4_wmma34mxfp4_moe_grouped_gemm_wmma_kernelI6__halfEEvPKT_PKhS6_S4_PKjPS2_iiiiibb_param_10,
	.param .u8 _ZN10mxfp4_wmma34mxfp4_moe_grouped_gemm_wmma_kernelI6__halfEEvPKT_PKhS6_S4_PKjPS2_iiiiibb_param_11,
	.param .u8 _ZN10mxfp4_wmma34mxfp4_moe_grouped_gemm_wmma_kernelI6__halfEEvPKT_PKhS6_S4_PKjPS2_iiiiibb_param_12
)
.maxntid 256
{
	.reg .pred 	%p<52>;
	.reg .b16 	%rs<84>;
	.reg .b32 	%r<384>;
	.reg .b32 	%f<194>;
	.reg .b64 	%rd<95>;
	// demoted variable
	.shared .align 4 .u32 _ZZN10mxfp4_wmma34mxfp4_moe_grouped_gemm_wmma_kernelI6__halfEEvPKT_PKhS6_S4_PKjPS2_iiiiibbE13num_my_tokens;
	ld.param.u64 	%rd17, [_ZN10mxfp4_wmma34mxfp4_moe_grouped_gemm_wmma_kernelI6__halfEEvPKT_PKhS6_S4_PKjPS2_iiiiibb_param_0];
	ld.param.u64 	%rd18, [_ZN10mxfp4_wmma34mxfp4_moe_grouped_gemm_wmma_kernelI6__halfEEvPKT_PKhS6_S4_PKjPS2_iiiiibb_param_1];
	ld.param.u64 	%rd19, [_ZN10mxfp4_wmma34mxfp4_moe_grouped_gemm_wmma_kernelI6__halfEEvPKT_PKhS6_S4_PKjPS2_iiiiibb_param_2];
	ld.param.u64 	%rd20, [_ZN10mxfp4_wmma34mxfp4_moe_grouped_gemm_wmma_kernelI6__halfEEvPKT_PKhS6_S4_PKjPS2_iiiiibb_param_3];
	ld.param.u64 	%rd21, [_ZN10mxfp4_wmma34mxfp4_moe_grouped_gemm_wmma_kernelI6__halfEEvPKT_PKhS6_S4_PKjPS2_iiiiibb_param_4];
	ld.param.u64 	%rd22, [_ZN10mxfp4_wmma34mxfp4_moe_grouped_gemm_wmma_kernelI6__halfEEvPKT_PKhS6_S4_PKjPS2_iiiiibb_param_5];
	ld.param.u32 	%r58, [_ZN10mxfp4_wmma34mxfp4_moe_grouped_gemm_wmma_kernelI6__halfEEvPKT_PKhS6_S4_PKjPS2_iiiiibb_param_6];
	ld.param.u32 	%r55, [_ZN10mxfp4_wmma34mxfp4_moe_grouped_gemm_wmma_kernelI6__halfEEvPKT_PKhS6_S4_PKjPS2_iiiiibb_param_7];
	ld.param.u32 	%r56, [_ZN10mxfp4_wmma34mxfp4_moe_grouped_gemm_wmma_kernelI6__halfEEvPKT_PKhS6_S4_PKjPS2_iiiiibb_param_9];
	ld.param.u32 	%r57, [_ZN10mxfp4_wmma34mxfp4_moe_grouped_gemm_wmma_kernelI6__halfEEvPKT_PKhS6_S4_PKjPS2_iiiiibb_param_10];
	ld.param.s8 	%rs1, [_ZN10mxfp4_wmma34mxfp4_moe_grouped_gemm_wmma_kernelI6__halfEEvPKT_PKhS6_S4_PKjPS2_iiiiibb_param_11];
	ld.param.s8 	%rs2, [_ZN10mxfp4_wmma34mxfp4_moe_grouped_gemm_wmma_kernelI6__halfEEvPKT_PKhS6_S4_PKjPS2_iiiiibb_param_12];
	cvta.to.global.u64 	%rd1, %rd22;
	mov.u32 	%r1, %ctaid.y;
	mov.u32 	%r2, %tid.x;
	mul.lo.s32 	%r3, %r55, %r58;
	cvt.s64.s32 	%rd2, %r56;
	setp.ne.s32 	%p2, %r2, 0;
	@%p2 bra 	$L__BB2_2;
	mov.b32 	%r59, 0;
	st.shared.u32 	[_ZZN10mxfp4_wmma34mxfp4_moe_grouped_gemm_wmma_kernelI6__halfEEvPKT_PKhS6_S4_PKjPS2_iiiiibbE13num_my_tokens], %r59;
$L__BB2_2:
	bar.sync 	0;
	setp.ge.s32 	%p3, %r2, %r3;
	@%p3 bra 	$L__BB2_19;
	not.b32 	%r60, %r2;
	add.s32 	%r4, %r3, %r60;
	and.b32  	%r61, %r4, 768;
	setp.eq.s32 	%p4, %r61, 768;
	mov.u32 	%r377, %r2;
	@%p4 bra 	$L__BB2_8;
	shr.u32 	%r63, %r4, 8;
	add.s32 	%r64, %r63, 1;
	and.b32  	%r5, %r64, 3;
	mov.b32 	%r376, 0;
	mov.u32 	%r377, %r2;
$L__BB2_5:
	.pragma "nounroll";
	mul.wide.u32 	%rd24, %r377, 4;
	add.s64 	%rd23, %rd21, %rd24;
	// begin inline asm
	ld.global.nc.u32 %r65, [%rd23];
	// end inline asm
	setp.ne.s32 	%p5, %r65, %r1;
	@%p5 bra 	$L__BB2_7;
	atom.shared.add.u32 	%r66, [_ZZN10mxfp4_wmma34mxfp4_moe_grouped_gemm_wmma_kernelI6__halfEEvPKT_PKhS6_S4_PKjPS2_iiiiibbE13num_my_tokens], 1;
	shl.b32 	%r67, %r66, 2;
	mov.u32 	%r68, _ZN10mxfp4_wmma10smem_bytesE;
	add.s32 	%r69, %r68, %r67;
	st.shared.u32 	[%r69], %r377;
$L__BB2_7:
	add.s32 	%r377, %r377, 256;
	add.s32 	%r376, %r376, 1;
	setp.ne.s32 	%p6, %r376, %r5;
	@%p6 bra 	$L__BB2_5;
$L__BB2_8:
	setp.lt.u32 	%p7, %r4, 768;
	@%p7 bra 	$L__BB2_19;
	mov.u32 	%r73, _ZN10mxfp4_wmma10smem_bytesE;
$L__BB2_10:
	mul.wide.u32 	%rd26, %r377, 4;
	add.s64 	%rd25, %rd21, %rd26;
	// begin inline asm
	ld.global.nc.u32 %r70, [%rd25];
	// end inline asm
	setp.ne.s32 	%p8, %r70, %r1;
	@%p8 bra 	$L__BB2_12;
	atom.shared.add.u32 	%r71, [_ZZN10mxfp4_wmma34mxfp4_moe_grouped_gemm_wmma_kernelI6__halfEEvPKT_PKhS6_S4_PKjPS2_iiiiibbE13num_my_tokens], 1;
	shl.b32 	%r72, %r71, 2;
	add.s32 	%r74, %r73, %r72;
	st.shared.u32 	[%r74], %r377;
$L__BB2_12:
	add.s64 	%rd27, %rd25, 1024;
	// begin inline asm
	ld.global.nc.u32 %r75, [%rd27];
	// end inline asm
	setp.ne.s32 	%p9, %r75, %r1;
	@%p9 bra 	$L__BB2_14;
	add.s32 	%r76, %r377, 256;
	atom.shared.add.u32 	%r77, [_ZZN10mxfp4_wmma34mxfp4_moe_grouped_gemm_wmma_kernelI6__halfEEvPKT_PKhS6_S4_PKjPS2_iiiiibbE13num_my_tokens], 1;
	shl.b32 	%r78, %r77, 2;
	add.s32 	%r80, %r73, %r78;
	st.shared.u32 	[%r80], %r76;
$L__BB2_14:
	add.s64 	%rd28, %rd25, 2048;
	// begin inline asm
	ld.global.nc.u32 %r81, [%rd28];
	// end inline asm
	setp.ne.s32 	%p10, %r81, %r1;
	@%p10 bra 	$L__BB2_16;
	add.s32 	%r82, %r377, 512;
	atom.shared.add.u32 	%r83, [_ZZN10mxfp4_wmma34mxfp4_moe_grouped_gemm_wmma_kernelI6__halfEEvPKT_PKhS6_S4_PKjPS2_iiiiibbE13num_my_tokens], 1;
	shl.b32 	%r84, %r83, 2;
	add.s32 	%r86, %r73, %r84;
	st.shared.u32 	[%r86], %r82;
$L__BB2_16:
	add.s64 	%rd29, %rd25, 3072;
	// begin inline asm
	ld.global.nc.u32 %r87, [%rd29];
	// end inline asm
	setp.ne.s32 	%p11, %r87, %r1;
	@%p11 bra 	$L__BB2_18;
	add.s32 	%r88, %r377, 768;
	atom.shared.add.u32 	%r89, [_ZZN10mxfp4_wmma34mxfp4_moe_grouped_gemm_wmma_kernelI6__halfEEvPKT_PKhS6_S4_PKjPS2_iiiiibbE13num_my_tokens], 1;
	shl.b32 	%r90, %r89, 2;
	add.s32 	%r92, %r73, %r90;
	st.shared.u32 	[%r92], %r88;
$L__BB2_18:
	add.s32 	%r377, %r377, 1024;
	setp.lt.s32 	%p12, %r377, %r3;
	@%p12 bra 	$L__BB2_10;
$L__BB2_19:
	bar.sync 	0;
	ld.shared.u32 	%r13, [_ZZN10mxfp4_wmma34mxfp4_moe_grouped_gemm_wmma_kernelI6__halfEEvPKT_PKhS6_S4_PKjPS2_iiiiibbE13num_my_tokens];
	setp.lt.s32 	%p13, %r13, 1;
	@%p13 bra 	$L__BB2_53;
	mov.u32 	%r94, %ctaid.x;
	shl.b32 	%r95, %r94, 6;
	cvt.u64.u32 	%rd30, %r1;
	mul.lo.s64 	%rd31, %rd2, %rd30;
	shl.b32 	%r96, %r3, 2;
	add.s32 	%r97, %r96, 15;
	and.b32  	%r98, %r97, -16;
	mov.u32 	%r99, _ZN10mxfp4_wmma10smem_bytesE;
	add.s32 	%r100, %r99, %r98;
	cvt.u64.u32 	%rd32, %r99;
	cvta.shared.u64 	%rd33, %rd32;
	add.s64 	%rd34, %rd33, 4294975472;
	and.b64  	%rd35, %rd34, 3;
	cvt.u32.u64 	%r101, %rd35;
	sub.s32 	%r102, 8196, %r101;
	setp.eq.s64 	%p14, %rd35, 0;
	selp.b32 	%r103, 8192, %r102, %p14;
	add.s32 	%r14, %r100, %r103;
	shr.u32 	%r104, %r2, 6;
	shr.u32 	%r15, %r2, 2;
	shl.b32 	%r105, %r2, 4;
	and.b32  	%r106, %r105, 48;
	shl.b32 	%r107, %r15, 6;
	or.b32  	%r108, %r107, %r106;
	add.s32 	%r16, %r100, %r108;
	cvt.u64.u32 	%rd4, %r57;
	add.s32 	%r17, %r2, %r95;
	cvt.s64.s32 	%rd36, %r17;
	add.s64 	%rd37, %rd31, %rd36;
	shr.u32 	%r109, %r57, 31;
	add.s32 	%r110, %r57, %r109;
	shr.s32 	%r111, %r110, 1;
	cvt.s64.s32 	%rd38, %r111;
	add.s32 	%r112, %r57, 31;
	shr.s32 	%r113, %r112, 31;
	shr.u32 	%r114, %r113, 27;
	add.s32 	%r115, %r112, %r114;
	shr.s32 	%r116, %r115, 5;
	cvt.s64.s32 	%rd39, %r116;
	shl.b32 	%r117, %r2, 6;
	add.s32 	%r18, %r100, %r117;
	shl.b32 	%r118, %r104, 10;
	setp.ne.s16 	%p15, %rs1, 0;
	setp.ne.s64 	%p16, %rd20, 0;
	and.pred  	%p1, %p16, %p15;
	and.b32  	%r19, %r2, 63;
	and.b32  	%r119, %r117, 2048;
	add.s32 	%r120, %r119, %r100;
	add.s32 	%r22, %r120, 4096;
	add.s32 	%r20, %r120, 4128;
	add.s32 	%r21, %r100, %r118;
	add.s32 	%r23, %r120, 5120;
	add.s32 	%r24, %r21, 32;
	add.s32 	%r25, %r120, 5152;
	shl.b32 	%r121, %r104, 12;
	shl.b32 	%r122, %r2, 2;
	and.b32  	%r123, %r122, 128;
	or.b32  	%r124, %r123, %r121;
	add.s32 	%r26, %r14, %r124;
	or.b32  	%r125, %r19, %r95;
	cvt.s64.s32 	%rd5, %r125;
	add.s64 	%rd40, %rd31, %rd5;
	shl.b64 	%rd41, %rd40, 1;
	add.s64 	%rd6, %rd20, %rd41;
	and.b32  	%r126, %r2, 3;
	mul.wide.u32 	%rd7, %r126, 8;
	cvta.to.global.u64 	%rd42, %rd18;
	mad.lo.s64 	%rd8, %rd37, %rd38, %rd42;
	mad.lo.s64 	%rd9, %rd37, %rd39, %rd19;
	cvta.to.global.u64 	%rd10, %rd17;
	mov.b32 	%r379, 0;
$L__BB2_21:
	setp.lt.s32 	%p17, %r57, 1;
	shl.b32 	%r28, %r379, 6;
	mov.f32 	%f178, 0f00000000;
	mov.f32 	%f179, %f178;
	mov.f32 	%f180, %f178;
	mov.f32 	%f181, %f178;
	mov.f32 	%f182, %f178;
	mov.f32 	%f183, %f178;
	mov.f32 	%f184, %f178;
	mov.f32 	%f185, %f178;
	mov.f32 	%f186, %f178;
	mov.f32 	%f187, %f178;
	mov.f32 	%f188, %f178;
	mov.f32 	%f189, %f178;
	mov.f32 	%f190, %f178;
	mov.f32 	%f191, %f178;
	mov.f32 	%f192, %f178;
	mov.f32 	%f193, %f178;
	@%p17 bra 	$L__BB2_32;
	add.s32 	%r29, %r15, %r28;
	shl.b32 	%r128, %r29, 2;
	mov.u32 	%r129, _ZN10mxfp4_wmma10smem_bytesE;
	add.s32 	%r30, %r129, %r128;
	mov.b32 	%r380, 0;
	mov.f32 	%f178, 0f00000000;
	mov.u64 	%rd92, %rd9;
	mov.u64 	%rd93, %rd8;
	mov.u64 	%rd94, %rd7;
$L__BB2_23:
	setp.ge.s32 	%p18, %r29, %r13;
	cvt.u32.u64 	%r130, %rd94;
	setp.ge.s32 	%p19, %r130, %r57;
	mov.f32 	%f174, 0f00000000;
	or.pred  	%p20, %p18, %p19;
	mov.f32 	%f175, %f174;
	mov.f32 	%f176, %f174;
	mov.f32 	%f177, %f174;
	@%p20 bra 	$L__BB2_27;
	setp.ne.s16 	%p21, %rs2, 0;
	ld.shared.u32 	%r381, [%r30];
	@%p21 bra 	$L__BB2_26;
	div.s32 	%r381, %r381, %r55;
$L__BB2_26:
	cvt.s64.s32 	%rd43, %r381;
	mad.lo.s64 	%rd44, %rd43, %rd4, %rd94;
	shl.b64 	%rd45, %rd44, 1;
	add.s64 	%rd46, %rd10, %rd45;
	ld.global.nc.v4.f32 	{%f174, %f175, %f176, %f177}, [%rd46];
$L__BB2_27:
	setp.gt.u32 	%p22, %r2, 63;
	st.shared.v4.f32 	[%r16], {%f174, %f175, %f176, %f177};
	@%p22 bra 	$L__BB2_31;
	setp.ge.s32 	%p23, %r17, %r56;
	@%p23 bra 	$L__BB2_30;
	ld.global.nc.v4.u32 	{%r134, %r135, %r136, %r137}, [%rd93];
	// begin inline asm
	ld.global.nc.u8 %r133, [%rd92];
	// end inline asm
	shl.b32 	%r138, %r133, 23;
	and.b32  	%r139, %r138, 2139095040;
	mov.b32 	%f92, %r139;
	mul.f32 	%f93, %f92, 0f3F000000;
	shr.u32 	%r140, %r134, 1;
	and.b32  	%r141, %r140, 1145324612;
	or.b32  	%r142, %r141, 839922192;
	and.b32  	%r143, %r134, 30583;
	mov.b32 	%r144, 201852420;
	mov.b32 	%r145, 50462976;
	prmt.b32 	%r146, %r145, %r144, %r143;
	mov.b32 	%r147, -185009412;
	mov.b32 	%r148, -33620224;
	prmt.b32 	%r149, %r148, %r147, %r143;
	and.b32  	%r150, %r142, 30292;
	prmt.b32 	%r151, %r146, %r149, %r150;
	shr.u32 	%r152, %r134, 16;
	and.b32  	%r153, %r152, 30583;
	prmt.b32 	%r154, %r145, %r144, %r153;
	prmt.b32 	%r155, %r148, %r147, %r153;
	shr.u32 	%r156, %r142, 16;
	prmt.b32 	%r157, %r154, %r155, %r156;
	mov.b32 	%r158, 25632;
	prmt.b32 	%r159, %r151, %r157, %r158;
	mov.b32 	%r160, 30001;
	prmt.b32 	%r161, %r151, %r157, %r160;
	cvt.s8.s32 	%rs36, %r159;
	cvt.rn.f32.s16 	%f94, %rs36;
	mul.f32 	%f60, %f93, %f94;
	// begin inline asm
	{  cvt.rn.f16.f32 %rs4, %f60;}

	// end inline asm
	cvt.s8.s32 	%rs37, %r161;
	cvt.rn.f32.s16 	%f95, %rs37;
	mul.f32 	%f61, %f93, %f95;
	// begin inline asm
	{  cvt.rn.f16.f32 %rs5, %f61;}

	// end inline asm
	bfe.s32 	%r162, %r159, 8, 8;
	cvt.s8.s32 	%rs38, %r162;
	cvt.rn.f32.s16 	%f96, %rs38;
	mul.f32 	%f62, %f93, %f96;
	// begin inline asm
	{  cvt.rn.f16.f32 %rs6, %f62;}

	// end inline asm
	bfe.s32 	%r163, %r161, 8, 8;
	cvt.s8.s32 	%rs39, %r163;
	cvt.rn.f32.s16 	%f97, %rs39;
	mul.f32 	%f63, %f93, %f97;
	// begin inline asm
	{  cvt.rn.f16.f32 %rs7, %f63;}

	// end inline asm
	bfe.s32 	%r164, %r159, 16, 8;
	cvt.s8.s32 	%rs40, %r164;
	cvt.rn.f32.s16 	%f98, %rs40;
	mul.f32 	%f64, %f93, %f98;
	// begin inline asm
	{  cvt.rn.f16.f32 %rs8, %f64;}

	// end inline asm
	bfe.s32 	%r165, %r161, 16, 8;
	cvt.s8.s32 	%rs41, %r165;
	cvt.rn.f32.s16 	%f99, %rs41;
	mul.f32 	%f65, %f93, %f99;
	// begin inline asm
	{  cvt.rn.f16.f32 %rs9, %f65;}

	// end inline asm
	bfe.s32 	%r166, %r159, 24, 8;
	cvt.s8.s32 	%rs42, %r166;
	cvt.rn.f32.s16 	%f100, %rs42;
	mul.f32 	%f66, %f93, %f100;
	// begin inline asm
	{  cvt.rn.f16.f32 %rs10, %f66;}

	// end inline asm
	bfe.s32 	%r167, %r161, 24, 8;
	cvt.s8.s32 	%rs43, %r167;
	cvt.rn.f32.s16 	%f101, %rs43;
	mul.f32 	%f67, %f93, %f101;
	// begin inline asm
	{  cvt.rn.f16.f32 %rs11, %f67;}

	// end inline asm
	mov.b32 	%r168, {%rs4, %rs5};
	mov.b32 	%r169, {%rs10, %rs11};
	mov.b32 	%r170, {%rs8, %rs9};
	mov.b32 	%r171, {%rs6, %rs7};
	st.shared.v4.b32 	[%r18+4096], {%r168, %r171, %r170, %r169};
	shr.u32 	%r172, %r135, 1;
	and.b32  	%r173, %r172, 1145324612;
	or.b32  	%r174, %r173, 839922192;
	and.b32  	%r175, %r135, 30583;
	prmt.b32 	%r176, %r145, %r144, %r175;
	prmt.b32 	%r177, %r148, %r147, %r175;
	and.b32  	%r178, %r174, 30292;
	prmt.b32 	%r179, %r176, %r177, %r178;
	shr.u32 	%r180, %r135, 16;
	and.b32  	%r181, %r180, 30583;
	prmt.b32 	%r182, %r145, %r144, %r181;
	prmt.b32 	%r183, %r148, %r147, %r181;
	shr.u32 	%r184, %r174, 16;
	prmt.b32 	%r185, %r182, %r183, %r184;
	prmt.b32 	%r186, %r179, %r185, %r158;
	prmt.b32 	%r187, %r179, %r185, %r160;
	cvt.s8.s32 	%rs44, %r186;
	cvt.rn.f32.s16 	%f102, %rs44;
	mul.f32 	%f68, %f93, %f102;
	// begin inline asm
	{  cvt.rn.f16.f32 %rs12, %f68;}

	// end inline asm
	cvt.s8.s32 	%rs45, %r187;
	cvt.rn.f32.s16 	%f103, %rs45;
	mul.f32 	%f69, %f93, %f103;
	// begin inline asm
	{  cvt.rn.f16.f32 %rs13, %f69;}

	// end inline asm
	bfe.s32 	%r188, %r186, 8, 8;
	cvt.s8.s32 	%rs46, %r188;
	cvt.rn.f32.s16 	%f104, %rs46;
	mul.f32 	%f70, %f93, %f104;
	// begin inline asm
	{  cvt.rn.f16.f32 %rs14, %f70;}

	// end inline asm
	bfe.s32 	%r189, %r187, 8, 8;
	cvt.s8.s32 	%rs47, %r189;
	cvt.rn.f32.s16 	%f105, %rs47;
	mul.f32 	%f71, %f93, %f105;
	// begin inline asm
	{  cvt.rn.f16.f32 %rs15, %f71;}

	// end inline asm
	bfe.s32 	%r190, %r186, 16, 8;
	cvt.s8.s32 	%rs48, %r190;
	cvt.rn.f32.s16 	%f106, %rs48;
	mul.f32 	%f72, %f93, %f106;
	// begin inline asm
	{  cvt.rn.f16.f32 %rs16, %f72;}

	// end inline asm
	bfe.s32 	%r191, %r187, 16, 8;
	cvt.s8.s32 	%rs49, %r191;
	cvt.rn.f32.s16 	%f107, %rs49;
	mul.f32 	%f73, %f93, %f107;
	// begin inline asm
	{  cvt.rn.f16.f32 %rs17, %f73;}

	// end inline asm
	bfe.s32 	%r192, %r186, 24, 8;
	cvt.s8.s32 	%rs50, %r192;
	cvt.rn.f32.s16 	%f108, %rs50;
	mul.f32 	%f74, %f93, %f108;
	// begin inline asm
	{  cvt.rn.f16.f32 %rs18, %f74;}

	// end inline asm
	bfe.s32 	%r193, %r187, 24, 8;
	cvt.s8.s32 	%rs51, %r193;
	cvt.rn.f32.s16 	%f109, %rs51;
	mul.f32 	%f75, %f93, %f109;
	// begin inline asm
	{  cvt.rn.f16.f32 %rs19, %f75;}

	// end inline asm
	mov.b32 	%r194, {%rs18, %rs19};
	mov.b32 	%r195, {%rs16, %rs17};
	mov.b32 	%r196, {%rs14, %rs15};
	mov.b32 	%r197, {%rs12, %rs13};
	st.shared.v4.b32 	[%r18+4112], {%r197, %r196, %r195, %r194};
	shr.u32 	%r198, %r136, 1;
	and.b32  	%r199, %r198, 1145324612;
	or.b32  	%r200, %r199, 839922192;
	and.b32  	%r201, %r136, 30583;
	prmt.b32 	%r202, %r145, %r144, %r201;
	prmt.b32 	%r203, %r148, %r147, %r201;
	and.b32  	%r204, %r200, 30292;
	prmt.b32 	%r205, %r202, %r203, %r204;
	shr.u32 	%r206, %r136, 16;
	and.b32  	%r207, %r206, 30583;
	prmt.b32 	%r208, %r145, %r144, %r207;
	prmt.b32 	%r209, %r148, %r147, %r207;
	shr.u32 	%r210, %r200, 16;
	prmt.b32 	%r211, %r208, %r209, %r210;
	prmt.b32 	%r212, %r205, %r211, %r158;
	prmt.b32 	%r213, %r205, %r211, %r160;
	cvt.s8.s32 	%rs52, %r212;
	cvt.rn.f32.s16 	%f110, %rs52;
	mul.f32 	%f76, %f93, %f110;
	// begin inline asm
	{  cvt.rn.f16.f32 %rs20, %f76;}

	// end inline asm
	cvt.s8.s32 	%rs53, %r213;
	cvt.rn.f32.s16 	%f111, %rs53;
	mul.f32 	%f77, %f93, %f111;
	// begin inline asm
	{  cvt.rn.f16.f32 %rs21, %f77;}

	// end inline asm
	bfe.s32 	%r214, %r212, 8, 8;
	cvt.s8.s32 	%rs54, %r214;
	cvt.rn.f32.s16 	%f112, %rs54;
	mul.f32 	%f78, %f93, %f112;
	// begin inline asm
	{  cvt.rn.f16.f32 %rs22, %f78;}

	// end inline asm
	bfe.s32 	%r215, %r213, 8, 8;
	cvt.s8.s32 	%rs55, %r215;
	cvt.rn.f32.s16 	%f113, %rs55;
	mul.f32 	%f79, %f93, %f113;
	// begin inline asm
	{  cvt.rn.f16.f32 %rs23, %f79;}

	// end inline asm
	bfe.s32 	%r216, %r212, 16, 8;
	cvt.s8.s32 	%rs56, %r216;
	cvt.rn.f32.s16 	%f114, %rs56;
	mul.f32 	%f80, %f93, %f114;
	// begin inline asm
	{  cvt.rn.f16.f32 %rs24, %f80;}

	// end inline asm
	bfe.s32 	%r217, %r213, 16, 8;
	cvt.s8.s32 	%rs57, %r217;
	cvt.rn.f32.s16 	%f115, %rs57;
	mul.f32 	%f81, %f93, %f115;
	// begin inline asm
	{  cvt.rn.f16.f32 %rs25, %f81;}

	// end inline asm
	bfe.s32 	%r218, %r212, 24, 8;
	cvt.s8.s32 	%rs58, %r218;
	cvt.rn.f32.s16 	%f116, %rs58;
	mul.f32 	%f82, %f93, %f116;
	// begin inline asm
	{  cvt.rn.f16.f32 %rs26, %f82;}

	// end inline asm
	bfe.s32 	%r219, %r213, 24, 8;
	cvt.s8.s32 	%rs59, %r219;
	cvt.rn.f32.s16 	%f117, %rs59;
	mul.f32 	%f83, %f93, %f117;
	// begin inline asm
	{  cvt.rn.f16.f32 %rs27, %f83;}

	// end inline asm
	mov.b32 	%r220, {%rs26, %rs27};
	mov.b32 	%r221, {%rs24, %rs25};
	mov.b32 	%r222, {%rs22, %rs23};
	mov.b32 	%r223, {%rs20, %rs21};
	st.shared.v4.b32 	[%r18+4128], {%r223, %r222, %r221, %r220};
	shr.u32 	%r224, %r137, 1;
	and.b32  	%r225, %r224, 1145324612;
	or.b32  	%r226, %r225, 839922192;
	and.b32  	%r227, %r137, 30583;
	prmt.b32 	%r228, %r145, %r144, %r227;
	prmt.b32 	%r229, %r148, %r147, %r227;
	and.b32  	%r230, %r226, 30292;
	prmt.b32 	%r231, %r228, %r229, %r230;
	shr.u32 	%r232, %r137, 16;
	and.b32  	%r233, %r232, 30583;
	prmt.b32 	%r234, %r145, %r144, %r233;
	prmt.b32 	%r235, %r148, %r147, %r233;
	shr.u32 	%r236, %r226, 16;
	prmt.b32 	%r237, %r234, %r235, %r236;
	prmt.b32 	%r238, %r231, %r237, %r158;
	prmt.b32 	%r239, %r231, %r237, %r160;
	cvt.s8.s32 	%rs60, %r238;
	cvt.rn.f32.s16 	%f118, %rs60;
	mul.f32 	%f84, %f93, %f118;
	// begin inline asm
	{  cvt.rn.f16.f32 %rs28, %f84;}

	// end inline asm
	cvt.s8.s32 	%rs61, %r239;
	cvt.rn.f32.s16 	%f119, %rs61;
	mul.f32 	%f85, %f93, %f119;
	// begin inline asm
	{  cvt.rn.f16.f32 %rs29, %f85;}

	// end inline asm
	bfe.s32 	%r240, %r238, 8, 8;
	cvt.s8.s32 	%rs62, %r240;
	cvt.rn.f32.s16 	%f120, %rs62;
	mul.f32 	%f86, %f93, %f120;
	// begin inline asm
	{  cvt.rn.f16.f32 %rs30, %f86;}

	// end inline asm
	bfe.s32 	%r241, %r239, 8, 8;
	cvt.s8.s32 	%rs63, %r241;
	cvt.rn.f32.s16 	%f121, %rs63;
	mul.f32 	%f87, %f93, %f121;
	// begin inline asm
	{  cvt.rn.f16.f32 %rs31, %f87;}

	// end inline asm
	bfe.s32 	%r242, %r238, 16, 8;
	cvt.s8.s32 	%rs64, %r242;
	cvt.rn.f32.s16 	%f122, %rs64;
	mul.f32 	%f88, %f93, %f122;
	// begin inline asm
	{  cvt.rn.f16.f32 %rs32, %f88;}

	// end inline asm
	bfe.s32 	%r243, %r239, 16, 8;
	cvt.s8.s32 	%rs65, %r243;
	cvt.rn.f32.s16 	%f123, %rs65;
	mul.f32 	%f89, %f93, %f123;
	// begin inline asm
	{  cvt.rn.f16.f32 %rs33, %f89;}

	// end inline asm
	bfe.s32 	%r244, %r238, 24, 8;
	cvt.s8.s32 	%rs66, %r244;
	cvt.rn.f32.s16 	%f124, %rs66;
	mul.f32 	%f90, %f93, %f124;
	// begin inline asm
	{  cvt.rn.f16.f32 %rs34, %f90;}

	// end inline asm
	bfe.s32 	%r245, %r239, 24, 8;
	cvt.s8.s32 	%rs67, %r245;
	cvt.rn.f32.s16 	%f125, %rs67;
	mul.f32 	%f91, %f93, %f125;
	// begin inline asm
	{  cvt.rn.f16.f32 %rs35, %f91;}

	// end inline asm
	mov.b32 	%r246, {%rs34, %rs35};
	mov.b32 	%r247, {%rs32, %rs33};
	mov.b32 	%r248, {%rs30, %rs31};
	mov.b32 	%r249, {%rs28, %rs29};
	st.shared.v4.b32 	[%r18+4144], {%r249, %r248, %r247, %r246};
	bra.uni 	$L__BB2_31;
$L__BB2_30:
	mov.b32 	%r131, 0;
	// begin inline asm
	cvt.rn.f16.s32 %rs3, %r131;
	// end inline asm
	mov.b32 	%r132, {%rs3, %rs3};
	st.shared.v4.b32 	[%r18+4096], {%r132, %r132, %r132, %r132};
	st.shared.v4.b32 	[%r18+4112], {%r132, %r132, %r132, %r132};
	st.shared.v4.b32 	[%r18+4128], {%r132, %r132, %r132, %r132};
	st.shared.v4.b32 	[%r18+4144], {%r132, %r132, %r132, %r132};
$L__BB2_31:
	bar.sync 	0;
	mov.b32 	%r250, 32;
	wmma.load.a.sync.aligned.row.m16n16k16.shared.f16 	{%r251, %r252, %r253, %r254, %r255, %r256, %r257, %r258}, [%r21], %r250;
	wmma.load.b.sync.aligned.col.m16n16k16.shared.f16 	{%r259, %r260, %r261, %r262, %r263, %r264, %r265, %r266}, [%r22], %r250;
	wmma.mma.sync.aligned.row.col.m16n16k16.f32.f32 {%f126, %f127, %f128, %f129, %f130, %f131, %f132, %f133}, {%r251, %r252, %r253, %r254, %r255, %r256, %r257, %r258}, {%r259, %r260, %r261, %r262, %r263, %r264, %r265, %r266}, {%f193, %f192, %f191, %f190, %f189, %f188, %f187, %f186};
	wmma.load.b.sync.aligned.col.m16n16k16.shared.f16 	{%r267, %r268, %r269, %r270, %r271, %r272, %r273, %r274}, [%r23], %r250;
	wmma.mma.sync.aligned.row.col.m16n16k16.f32.f32 {%f134, %f135, %f136, %f137, %f138, %f139, %f140, %f141}, {%r251, %r252, %r253, %r254, %r255, %r256, %r257, %r258}, {%r267, %r268, %r269, %r270, %r271, %r272, %r273, %r274}, {%f185, %f184, %f183, %f182, %f181, %f180, %f179, %f178};
	wmma.load.a.sync.aligned.row.m16n16k16.shared.f16 	{%r275, %r276, %r277, %r278, %r279, %r280, %r281, %r282}, [%r24], %r250;
	wmma.load.b.sync.aligned.col.m16n16k16.shared.f16 	{%r283, %r284, %r285, %r286, %r287, %r288, %r289, %r290}, [%r20], %r250;
	wmma.mma.sync.aligned.row.col.m16n16k16.f32.f32 {%f193, %f192, %f191, %f190, %f189, %f188, %f187, %f186}, {%r275, %r276, %r277, %r278, %r279, %r280, %r281, %r282}, {%r283, %r284, %r285, %r286, %r287, %r288, %r289, %r290}, {%f126, %f127, %f128, %f129, %f130, %f131, %f132, %f133};
	wmma.load.b.sync.aligned.col.m16n16k16.shared.f16 	{%r291, %r292, %r293, %r294, %r295, %r296, %r297, %r298}, [%r25], %r250;
	wmma.mma.sync.aligned.row.col.m16n16k16.f32.f32 {%f185, %f184, %f183, %f182, %f181, %f180, %f179, %f178}, {%r275, %r276, %r277, %r278, %r279, %r280, %r281, %r282}, {%r291, %r292, %r293, %r294, %r295, %r296, %r297, %r298}, {%f134, %f135, %f136, %f137, %f138, %f139, %f140, %f141};
	bar.sync 	0;
	add.s32 	%r380, %r380, 32;
	add.s64 	%rd94, %rd94, 32;
	add.s64 	%rd93, %rd93, 16;
	add.s64 	%rd92, %rd92, 1;
	setp.lt.s32 	%p24, %r380, %r57;
	@%p24 bra 	$L__BB2_23;
$L__BB2_32:
	mov.b32 	%r299, 64;
	wmma.store.d.sync.aligned.row.m16n16k16.shared.f32 	[%r26], {%f193, %f192, %f191, %f190, %f189, %f188, %f187, %f186}, %r299;
	add.s32 	%r300, %r26, 64;
	wmma.store.d.sync.aligned.row.m16n16k16.shared.f32 	[%r300], {%f185, %f184, %f183, %f182, %f181, %f180, %f179, %f178}, %r299;
	bar.sync 	0;
	mov.u32 	%r383, %r2;
	@%p1 bra 	$L__BB2_33;
	bra.uni 	$L__BB2_43;
$L__BB2_33:
	mov.u32 	%r382, %r2;
$L__BB2_34:
	cvt.u32.u64 	%r337, %rd5;
	setp.ge.s32 	%p38, %r337, %r56;
	shr.u32 	%r338, %r382, 6;
	add.s32 	%r37, %r338, %r28;
	setp.ge.s32 	%p39, %r37, %r13;
	or.pred  	%p40, %p39, %p38;
	@%p40 bra 	$L__BB2_36;
	shl.b32 	%r339, %r37, 2;
	mov.u32 	%r340, _ZN10mxfp4_wmma10smem_bytesE;
	add.s32 	%r341, %r340, %r339;
	ld.shared.s32 	%rd70, [%r341];
	and.b32  	%r342, %r382, 4032;
	or.b32  	%r343, %r342, %r19;
	shl.b32 	%r344, %r343, 2;
	add.s32 	%r345, %r14, %r344;
	ld.shared.f32 	%f148, [%r345];
	// begin inline asm
	ld.global.nc.b16 %rs72, [%rd6];
	// end inline asm
	// begin inline asm
	{  cvt.f32.f16 %f146, %rs72;}

	// end inline asm
	add.f32 	%f147, %f148, %f146;
	// begin inline asm
	{  cvt.rn.f16.f32 %rs74, %f147;}

	// end inline asm
	mad.lo.s64 	%rd71, %rd70, %rd2, %rd5;
	shl.b64 	%rd72, %rd71, 1;
	add.s64 	%rd73, %rd1, %rd72;
	st.global.u16 	[%rd73], %rs74;
$L__BB2_36:
	setp.ge.s32 	%p41, %r337, %r56;
	add.s32 	%r38, %r382, 256;
	shr.u32 	%r347, %r38, 6;
	add.s32 	%r39, %r347, %r28;
	setp.ge.s32 	%p42, %r39, %r13;
	or.pred  	%p43, %p42, %p41;
	@%p43 bra 	$L__BB2_38;
	shl.b32 	%r348, %r39, 2;
	mov.u32 	%r349, _ZN10mxfp4_wmma10smem_bytesE;
	add.s32 	%r350, %r349, %r348;
	ld.shared.s32 	%rd76, [%r350];
	and.b32  	%r351, %r38, 4032;
	or.b32  	%r352, %r351, %r19;
	shl.b32 	%r353, %r352, 2;
	add.s32 	%r354, %r14, %r353;
	ld.shared.f32 	%f151, [%r354];
	// begin inline asm
	ld.global.nc.b16 %rs75, [%rd6];
	// end inline asm
	// begin inline asm
	{  cvt.f32.f16 %f149, %rs75;}

	// end inline asm
	add.f32 	%f150, %f151, %f149;
	// begin inline asm
	{  cvt.rn.f16.f32 %rs77, %f150;}

	// end inline asm
	mad.lo.s64 	%rd77, %rd76, %rd2, %rd5;
	shl.b64 	%rd78, %rd77, 1;
	add.s64 	%rd79, %rd1, %rd78;
	st.global.u16 	[%rd79], %rs77;
$L__BB2_38:
	setp.ge.s32 	%p44, %r337, %r56;
	add.s32 	%r40, %r382, 512;
	shr.u32 	%r356, %r40, 6;
	add.s32 	%r41, %r356, %r28;
	setp.ge.s32 	%p45, %r41, %r13;
	or.pred  	%p46, %p45, %p44;
	@%p46 bra 	$L__BB2_40;
	shl.b32 	%r357, %r41, 2;
	mov.u32 	%r358, _ZN10mxfp4_wmma10smem_bytesE;
	add.s32 	%r359, %r358, %r357;
	ld.shared.s32 	%rd82, [%r359];
	and.b32  	%r360, %r40, 4032;
	or.b32  	%r361, %r360, %r19;
	shl.b32 	%r362, %r361, 2;
	add.s32 	%r363, %r14, %r362;
	ld.shared.f32 	%f154, [%r363];
	// begin inline asm
	ld.global.nc.b16 %rs78, [%rd6];
	// end inline asm
	// begin inline asm
	{  cvt.f32.f16 %f152, %rs78;}

	// end inline asm
	add.f32 	%f153, %f154, %f152;
	// begin inline asm
	{  cvt.rn.f16.f32 %rs80, %f153;}

	// end inline asm
	mad.lo.s64 	%rd83, %rd82, %rd2, %rd5;
	shl.b64 	%rd84, %rd83, 1;
	add.s64 	%rd85, %rd1, %rd84;
	st.global.u16 	[%rd85], %rs80;
$L__BB2_40:
	setp.ge.s32 	%p47, %r337, %r56;
	add.s32 	%r42, %r382, 768;
	shr.u32 	%r365, %r42, 6;
	add.s32 	%r43, %r365, %r28;
	setp.ge.s32 	%p48, %r43, %r13;
	or.pred  	%p49, %p48, %p47;
	@%p49 bra 	$L__BB2_42;
	shl.b32 	%r366, %r43, 2;
	mov.u32 	%r367, _ZN10mxfp4_wmma10smem_bytesE;
	add.s32 	%r368, %r367, %r366;
	ld.shared.s32 	%rd88, [%r368];
	and.b32  	%r369, %r42, 4032;
	or.b32  	%r370, %r369, %r19;
	shl.b32 	%r371, %r370, 2;
	add.s32 	%r372, %r14, %r371;
	ld.shared.f32 	%f157, [%r372];
	// begin inline asm
	ld.global.nc.b16 %rs81, [%rd6];
	// end inline asm
	// begin inline asm
	{  cvt.f32.f16 %f155, %rs81;}

	// end inline asm
	add.f32 	%f156, %f157, %f155;
	// begin inline asm
	{  cvt.rn.f16.f32 %rs83, %f156;}

	// end inline asm
	mad.lo.s64 	%rd89, %rd88, %rd2, %rd5;
	shl.b64 	%rd90, %rd89, 1;
	add.s64 	%rd91, %rd1, %rd90;
	st.global.u16 	[%rd91], %rs83;
$L__BB2_42:
	add.s32 	%r44, %r382, 1024;
	setp.lt.u32 	%p50, %r382, 3072;
	mov.u32 	%r382, %r44;
	@%p50 bra 	$L__BB2_34;
	bra.uni 	$L__BB2_52;
$L__BB2_43:
	cvt.u32.u64 	%r301, %rd5;
	setp.ge.s32 	%p25, %r301, %r56;
	shr.u32 	%r302, %r383, 6;
	add.s32 	%r46, %r302, %r28;
	setp.ge.s32 	%p26, %r46, %r13;
	or.pred  	%p27, %p26, %p25;
	@%p27 bra 	$L__BB2_45;
	and.b32  	%r303, %r383, 4032;
	or.b32  	%r304, %r303, %r19;
	shl.b32 	%r305, %r304, 2;
	add.s32 	%r306, %r14, %r305;
	ld.shared.f32 	%f142, [%r306];
	shl.b32 	%r307, %r46, 2;
	mov.u32 	%r308, _ZN10mxfp4_wmma10smem_bytesE;
	add.s32 	%r309, %r308, %r307;
	ld.shared.s32 	%rd49, [%r309];
	// begin inline asm
	{  cvt.rn.f16.f32 %rs68, %f142;}

	// end inline asm
	mad.lo.s64 	%rd50, %rd49, %rd2, %rd5;
	shl.b64 	%rd51, %rd50, 1;
	add.s64 	%rd52, %rd1, %rd51;
	st.global.u16 	[%rd52], %rs68;
$L__BB2_45:
	setp.ge.s32 	%p28, %r301, %r56;
	add.s32 	%r47, %r383, 256;
	shr.u32 	%r311, %r47, 6;
	add.s32 	%r48, %r311, %r28;
	setp.ge.s32 	%p29, %r48, %r13;
	or.pred  	%p30, %p29, %p28;
	@%p30 bra 	$L__BB2_47;
	and.b32  	%r312, %r47, 4032;
	or.b32  	%r313, %r312, %r19;
	shl.b32 	%r314, %r313, 2;
	add.s32 	%r315, %r14, %r314;
	ld.shared.f32 	%f143, [%r315];
	shl.b32 	%r316, %r48, 2;
	mov.u32 	%r317, _ZN10mxfp4_wmma10smem_bytesE;
	add.s32 	%r318, %r317, %r316;
	ld.shared.s32 	%rd54, [%r318];
	// begin inline asm
	{  cvt.rn.f16.f32 %rs69, %f143;}

	// end inline asm
	mad.lo.s64 	%rd55, %rd54, %rd2, %rd5;
	shl.b64 	%rd56, %rd55, 1;
	add.s64 	%rd57, %rd1, %rd56;
	st.global.u16 	[%rd57], %rs69;
$L__BB2_47:
	setp.ge.s32 	%p31, %r301, %r56;
	add.s32 	%r49, %r383, 512;
	shr.u32 	%r320, %r49, 6;
	add.s32 	%r50, %r320, %r28;
	setp.ge.s32 	%p32, %r50, %r13;
	or.pred  	%p33, %p32, %p31;
	@%p33 bra 	$L__BB2_49;
	and.b32  	%r321, %r49, 4032;
	or.b32  	%r322, %r321, %r19;
	shl.b32 	%r323, %r322, 2;
	add.s32 	%r324, %r14, %r323;
	ld.shared.f32 	%f144, [%r324];
	shl.b32 	%r325, %r50, 2;
	mov.u32 	%r326, _ZN10mxfp4_wmma10smem_bytesE;
	add.s32 	%r327, %r326, %r325;
	ld.shared.s32 	%rd59, [%r327];
	// begin inline asm
	{  cvt.rn.f16.f32 %rs70, %f144;}

	// end inline asm
	mad.lo.s64 	%rd60, %rd59, %rd2, %rd5;
	shl.b64 	%rd61, %rd60, 1;
	add.s64 	%rd62, %rd1, %rd61;
	st.global.u16 	[%rd62], %rs70;
$L__BB2_49:
	setp.ge.s32 	%p34, %r301, %r56;
	add.s32 	%r51, %r383, 768;
	shr.u32 	%r329, %r51, 6;
	add.s32 	%r52, %r329, %r28;
	setp.ge.s32 	%p35, %r52, %r13;
	or.pred  	%p36, %p35, %p34;
	@%p36 bra 	$L__BB2_51;
	and.b32  	%r330, %r51, 4032;
	or.b32  	%r331, %r330, %r19;
	shl.b32 	%r332, %r331, 2;
	add.s32 	%r333, %r14, %r332;
	ld.shared.f32 	%f145, [%r333];
	shl.b32 	%r334, %r52, 2;
	mov.u32 	%r335, _ZN10mxfp4_wmma10smem_bytesE;
	add.s32 	%r336, %r335, %r334;
	ld.shared.s32 	%rd64, [%r336];
	// begin inline asm
	{  cvt.rn.f16.f32 %rs71, %f145;}

	// end inline asm
	mad.lo.s64 	%rd65, %rd64, %rd2, %rd5;
	shl.b64 	%rd66, %rd65, 1;
	add.s64 	%rd67, %rd1, %rd66;
	st.global.u16 	[%rd67], %rs71;
$L__BB2_51:
	add.s32 	%r53, %r383, 1024;
	setp.lt.u32 	%p37, %r383, 3072;
	mov.u32 	%r383, %r53;
	@%p37 bra 	$L__BB2_43;
$L__BB2_52:
	bar.sync 	0;
	add.s32 	%r379, %r379, 1;
	add.s32 	%r373, %r13, 63;
	shr.u32 	%r374, %r373, 6;
	setp.ne.s32 	%p51, %r379, %r374;
	@%p51 bra 	$L__BB2_21;
$L__BB2_53:
	ret;

}
	// .globl	_ZN10mxfp4_wmma34mxfp4_moe_grouped_gemm_wmma_kernelI13__nv_bfloat16EEvPKT_PKhS6_S4_PKjPS2_iiiiibb
.visible .entry _ZN10mxfp4_wmma34mxfp4_moe_grouped_gemm_wmma_kernelI13__nv_bfloat16EEvPKT_PKhS6_S4_PKjPS2_iiiiibb(
	.param .u64 .ptr .align 1 _ZN10mxfp4_wmma34mxfp4_moe_grouped_gemm_wmma_kernelI13__nv_bfloat16EEvPKT_PKhS6_S4_PKjPS2_iiiiibb_param_0,
	.param .u64 .ptr .align 1 _ZN10mxfp4_wmma34mxfp4_moe_grouped_gemm_wmma_kernelI13__nv_bfloat16EEvPKT_PKhS6_S4_PKjPS2_iiiiibb_param_1,
	.param .u64 .ptr .align 1 _ZN10mxfp4_wmma34mxfp4_moe_grouped_gemm_wmma_kernelI13__nv_bfloat16EEvPKT_PKhS6_S4_PKjPS2_iiiiibb_param_2,
	.param .u64 .ptr .align 1 _ZN10mxfp4_wmma34mxfp4_moe_grouped_gemm_wmma_kernelI13__nv_bfloat16EEvPKT_PKhS6_S4_PKjPS2_iiiiibb_param_3,
	.param .u64 .ptr .align 1 _ZN10mxfp4_wmma34mxfp4_moe_grouped_gemm_wmma_kernelI13__nv_bfloat16EEvPKT_PKhS6_S4_PKjPS2_iiiiibb_param_4,
	.param .u64 .ptr .align 1 _ZN10mxfp4_wmma34mxfp4_moe_grouped_gemm_wmma_kernelI13__nv_bfloat16EEvPKT_PKhS6_S4_PKjPS2_iiiiibb_param_5,
	.param .u32 _ZN10mxfp4_wmma34mxfp4_moe_grouped_gemm_wmma_kernelI13__nv_bfloat16EEvPKT_PKhS6_S4_PKjPS2_iiiiibb_param_6,
	.param .u32 _ZN10mxfp4_wmma34mxfp4_moe_grouped_gemm_wmma_kernelI13__nv_bfloat16EEvPKT_PKhS6_S4_PKjPS2_iiiiibb_param_7,
	.param .u32 _ZN10mxfp4_wmma34mxfp4_moe_grouped_gemm_wmma_kernelI13__nv_bfloat16EEvPKT_PKhS6_S4_PKjPS2_iiiiibb_param_8,
	.param .u32 _ZN10mxfp4_wmma34mxfp4_moe_grouped_gemm_wmma_kernelI13__nv_bfloat16EEvPKT_PKhS6_S4_PKjPS2_iiiiibb_param_9,
	.param .u32 _ZN10mxfp4_wmma34mxfp4_moe_grouped_gemm_wmma_kernelI13__nv_bfloat16EEvPKT_PKhS6_S4_PKjPS2_iiiiibb_param_10,
	.param .u8 _ZN10mxfp4_wmma34mxfp4_moe_grouped_gemm_wmma_kernelI13__nv_bfloat16EEvPKT_PKhS6_S4_PKjPS2_iiiiibb_param_11,
	.param .u8 _ZN10mxfp4_wmma34mxfp4_moe_grouped_gemm_wmma_kernelI13__nv_bfloat16EEvPKT_PKhS6_S4_PKjPS2_iiiiibb_param_12
)
.maxntid 256
{
	.reg .pred 	%p<52>;
	.reg .b16 	%rs<84>;
	.reg .b32 	%r<354>;
	.reg .b32 	%f<194>;
	.reg .b64 	%rd<105>;
	// demoted variable
	.shared .align 4 .u32 _ZZN10mxfp4_wmma34mxfp4_moe_grouped_gemm_wmma_kernelI13__nv_bfloat16EEvPKT_PKhS6_S4_PKjPS2_iiiiibbE13num_my_tokens;
	ld.param.u64 	%rd22, [_ZN10mxfp4_wmma34mxfp4_moe_grouped_gemm_wmma_kernelI13__nv_bfloat16EEvPKT_PKhS6_S4_PKjPS2_iiiiibb_param_0];
	ld.param.u64 	%rd23, [_ZN10mxfp4_wmma34mxfp4_moe_grouped_gemm_wmma_kernelI13__nv_bfloat16EEvPKT_PKhS6_S4_PKjPS2_iiiiibb_param_1];
	ld.param.u64 	%rd24, [_ZN10mxfp4_wmma34mxfp4_moe_grouped_gemm_wmma_kernelI13__nv_bfloat16EEvPKT_PKhS6_S4_PKjPS2_iiiiibb_param_2];
	ld.param.u64 	%rd25, [_ZN10mxfp4_wmma34mxfp4_moe_grouped_gemm_wmma_kernelI13__nv_bfloat16EEvPKT_PKhS6_S4_PKjPS2_iiiiibb_param_3];
	ld.param.u64 	%rd26, [_ZN10mxfp4_wmma34mxfp4_moe_grouped_gemm_wmma_kernelI13__nv_bfloat16EEvPKT_PKhS6_S4_PKjPS2_iiiiibb_param_4];
	ld.param.u64 	%rd27, [_ZN10mxfp4_wmma34mxfp4_moe_grouped_gemm_wmma_kernelI13__nv_bfloat16EEvPKT_PKhS6_S4_PKjPS2_iiiiibb_param_5];
	ld.param.u32 	%r52, [_ZN10mxfp4_wmma34mxfp4_moe_grouped_gemm_wmma_kernelI13__nv_bfloat16EEvPKT_PKhS6_S4_PKjPS2_iiiiibb_param_6];
	ld.param.u32 	%r49, [_ZN10mxfp4_wmma34mxfp4_moe_grouped_gemm_wmma_kernelI13__nv_bfloat16EEvPKT_PKhS6_S4_PKjPS2_iiiiibb_param_7];
	ld.param.u32 	%r50, [_ZN10mxfp4_wmma34mxfp4_moe_grouped_gemm_wmma_kernelI13__nv_bfloat16EEvPKT_PKhS6_S4_PKjPS2_iiiiibb_param_9];
	ld.param.u32 	%r51, [_ZN10mxfp4_wmma34mxfp4_moe_grouped_gemm_wmma_kernelI13__nv_bfloat16EEvPKT_PKhS6_S4_PKjPS2_iiiiibb_param_10];
	ld.param.s8 	%rs1, [_ZN10mxfp4_wmma34mxfp4_moe_grouped_gemm_wmma_kernelI13__nv_bfloat16EEvPKT_PKhS6_S4_PKjPS2_iiiiibb_param_11];
	ld.param.s8 	%rs2, [_ZN10mxfp4_wmma34mxfp4_moe_grouped_gemm_wmma_kernelI13__nv_bfloat16EEvPKT_PKhS6_S4_PKjPS2_iiiiibb_param_12];
	cvta.to.global.u64 	%rd1, %rd27;
	mov.u32 	%r1, %ctaid.y;
	mov.u32 	%r2, %tid.x;
	mul.lo.s32 	%r3, %r49, %r52;
	cvt.s64.s32 	%rd2, %r50;
	setp.ne.s32 	%p2, %r2, 0;
	@%p2 bra 	$L__BB3_2;
	mov.b32 	%r53, 0;
	st.shared.u32 	[_ZZN10mxfp4_wmma34mxfp4_moe_grouped_gemm_wmma_kernelI13__nv_bfloat16EEvPKT_PKhS6_S4_PKjPS2_iiiiibbE13num_my_tokens], %r53;
$L__BB3_2:
	bar.sync 	0;
	setp.ge.s32 	%p3, %r2, %r3;
	@%p3 bra 	$L__BB3_19;
	not.b32 	%r54, %r2;
	add.s32 	%r4, %r3, %r54;
	and.b32  	%r55, %r4, 768;
	setp.eq.s32 	%p4, %r55, 768;
	mov.u32 	%r347, %r2;
	@%p4 bra 	$L__BB3_8;
	shr.u32 	%r57, %r4, 8;
	add.s32 	%r58, %r57, 1;
	and.b32  	%r5, %r58, 3;
	mov.b32 	%r346, 0;
	mov.u32 	%r347, %r2;
$L__BB3_5:
	.pragma "nounroll";
	mul.wide.u32 	%rd29, %r347, 4;
	add.s64 	%rd28, %rd26, %rd29;
	// begin inline asm
	ld.global.nc.u32 %r59, [%rd28];
	// end inline asm
	setp.ne.s32 	%p5, %r59, %r1;
	@%p5 bra 	$L__BB3_7;
	atom.shared.add.u32 	%r60, [_ZZN10mxfp4_wmma34mxfp4_moe_grouped_gemm_wmma_kernelI13__nv_bfloat16EEvPKT_PKhS6_S4_PKjPS2_iiiiibbE13num_my_tokens], 1;
	shl.b32 	%r61, %r60, 2;
	mov.u32 	%r62, _ZN10mxfp4_wmma10smem_bytesE;
	add.s32 	%r63, %r62, %r61;
	st.shared.u32 	[%r63], %r347;
$L__BB3_7:
	add.s32 	%r347, %r347, 256;
	add.s32 	%r346, %r346, 1;
	setp.ne.s32 	%p6, %r346, %r5;
	@%p6 bra 	$L__BB3_5;
$L__BB3_8:
	setp.lt.u32 	%p7, %r4, 768;
	@%p7 bra 	$L__BB3_19;
	mov.u32 	%r67, _ZN10mxfp4_wmma10smem_bytesE;
$L__BB3_10:
	mul.wide.u32 	%rd31, %r347, 4;
	add.s64 	%rd30, %rd26, %rd31;
	// begin inline asm
	ld.global.nc.u32 %r64, [%rd30];
	// end inline asm
	setp.ne.s32 	%p8, %r64, %r1;
	@%p8 bra 	$L__BB3_12;
	atom.shared.add.u32 	%r65, [_ZZN10mxfp4_wmma34mxfp4_moe_grouped_gemm_wmma_kernelI13__nv_bfloat16EEvPKT_PKhS6_S4_PKjPS2_iiiiibbE13num_my_tokens], 1;
	shl.b32 	%r66, %r65, 2;
	add.s32 	%r68, %r67, %r66;
	st.shared.u32 	[%r68], %r347;
$L__BB3_12:
	add.s64 	%rd32, %rd30, 1024;
	// begin inline asm
	ld.global.nc.u32 %r69, [%rd32];
	// end inline asm
	setp.ne.s32 	%p9, %r69, %r1;
	@%p9 bra 	$L__BB3_14;
	add.s32 	%r70, %r347, 256;
	atom.shared.add.u32 	%r71, [_ZZN10mxfp4_wmma34mxfp4_moe_grouped_gemm_wmma_kernelI13__nv_bfloat16EEvPKT_PKhS6_S4_PKjPS2_iiiiibbE13num_my_tokens], 1;
	shl.b32 	%r72, %r71, 2;
	add.s32 	%r74, %r67, %r72;
	st.shared.u32 	[%r74], %r70;
$L__BB3_14:
	add.s64 	%rd33, %rd30, 2048;
	// begin inline asm
	ld.global.nc.u32 %r75, [%rd33];
	// end inline asm
	setp.ne.s32 	%p10, %r75, %r1;
	@%p10 bra 	$L__BB3_16;
	add.s32 	%r76, %r347, 512;
	atom.shared.add.u32 	%r77, [_ZZN10mxfp4_wmma34mxfp4_moe_grouped_gemm_wmma_kernelI13__nv_bfloat16EEvPKT_PKhS6_S4_PKjPS2_iiiiibbE13num_my_tokens], 1;
	shl.b32 	%r78, %r77, 2;
	add.s32 	%r80, %r67, %r78;
	st.shared.u32 	[%r80], %r76;
$L__BB3_16:
	add.s64 	%rd34, %rd30, 3072;
	// begin inline asm
	ld.global.nc.u32 %r81, [%rd34];
	// end inline asm
	setp.ne.s32 	%p11, %r81, %r1;
	@%p11 bra 	$L__BB3_18;
	add.s32 	%r82, %r347, 768;
	atom.shared.add.u32 	%r83, [_ZZN10mxfp4_wmma34mxfp4_moe_grouped_gemm_wmma_kernelI13__nv_bfloat16EEvPKT_PKhS6_S4_PKjPS2_iiiiibbE13num_my_tokens], 1;
	shl.b32 	%r84, %r83, 2;
	add.s32 	%r86, %r67, %r84;
	st.shared.u32 	[%r86], %r82;
$L__BB3_18:
	add.s32 	%r347, %r347, 1024;
	setp.lt.s32 	%p12, %r347, %r3;
	@%p12 bra 	$L__BB3_10;
$L__BB3_19:
	bar.sync 	0;
	ld.shared.u32 	%r13, [_ZZN10mxfp4_wmma34mxfp4_moe_grouped_gemm_wmma_kernelI13__nv_bfloat16EEvPKT_PKhS6_S4_PKjPS2_iiiiibbE13num_my_tokens];
	setp.lt.s32 	%p13, %r13, 1;
	@%p13 bra 	$L__BB3_53;
	mov.u32 	%r88, %ctaid.x;
	shl.b32 	%r89, %r88, 6;
	cvt.u64.u32 	%rd35, %r1;
	mul.lo.s64 	%rd36, %rd2, %rd35;
	shl.b32 	%r90, %r3, 2;
	add.s32 	%r91, %r90, 15;
	and.b32  	%r92, %r91, -16;
	mov.u32 	%r93, _ZN10mxfp4_wmma10smem_bytesE;
	add.s32 	%r94, %r93, %r92;
	cvt.s64.s32 	%rd37, %r92;
	cvt.u64.u32 	%rd38, %r93;
	cvta.shared.u64 	%rd39, %rd38;
	add.s64 	%rd40, %rd39, %rd37;
	add.s64 	%rd41, %rd40, 8192;
	and.b64  	%rd42, %rd41, 3;
	cvt.u32.u64 	%r95, %rd42;
	sub.s32 	%r96, 8196, %r95;
	setp.eq.s64 	%p14, %rd42, 0;
	selp.b32 	%r97, 8192, %r96, %p14;
	add.s32 	%r14, %r94, %r97;
	shr.u32 	%r98, %r2, 6;
	shr.u32 	%r15, %r2, 2;
	shl.b32 	%r99, %r2, 4;
	and.b32  	%r100, %r99, 48;
	shl.b32 	%r101, %r15, 6;
	or.b32  	%r102, %r101, %r100;
	add.s32 	%r16, %r94, %r102;
	cvt.u64.u32 	%rd4, %r51;
	add.s32 	%r17, %r2, %r89;
	cvt.s64.s32 	%rd43, %r17;
	add.s64 	%rd44, %rd36, %rd43;
	shr.u32 	%r103, %r51, 31;
	add.s32 	%r104, %r51, %r103;
	shr.s32 	%r105, %r104, 1;
	cvt.s64.s32 	%rd45, %r105;
	add.s32 	%r106, %r51, 31;
	shr.s32 	%r107, %r106, 31;
	shr.u32 	%r108, %r107, 27;
	add.s32 	%r109, %r106, %r108;
	shr.s32 	%r110, %r109, 5;
	cvt.s64.s32 	%rd46, %r110;
	shl.b32 	%r111, %r2, 6;
	add.s32 	%r18, %r94, %r111;
	shl.b32 	%r112, %r98, 9;
	shl.b32 	%r113, %r2, 5;
	and.b32  	%r114, %r113, 1024;
	setp.ne.s16 	%p15, %rs1, 0;
	setp.ne.s64 	%p16, %rd25, 0;
	and.pred  	%p1, %p16, %p15;
	and.b32  	%r19, %r2, 63;
	mul.wide.u32 	%rd47, %r114, 2;
	add.s64 	%rd48, %rd40, %rd47;
	add.s64 	%rd5, %rd48, 4096;
	add.s64 	%rd6, %rd48, 4128;
	mul.wide.u32 	%rd49, %r112, 2;
	add.s64 	%rd7, %rd40, %rd49;
	add.s64 	%rd8, %rd48, 5120;
	add.s64 	%rd9, %rd7, 32;
	shl.b32 	%r115, %r98, 12;
	shl.b32 	%r116, %r2, 2;
	and.b32  	%r117, %r116, 128;
	or.b32  	%r118, %r117, %r115;
	add.s32 	%r20, %r14, %r118;
	or.b32  	%r119, %r19, %r89;
	cvt.s64.s32 	%rd10, %r119;
	add.s64 	%rd50, %rd36, %rd10;
	shl.b64 	%rd51, %rd50, 1;
	add.s64 	%rd11, %rd25, %rd51;
	cvta.to.global.u64 	%rd52, %rd23;
	mad.lo.s64 	%rd12, %rd44, %rd45, %rd52;
	mad.lo.s64 	%rd13, %rd44, %rd46, %rd24;
	cvta.to.global.u64 	%rd14, %rd22;
	mov.b32 	%r349, 0;
$L__BB3_21:
	setp.lt.s32 	%p17, %r51, 1;
	shl.b32 	%r22, %r349, 6;
	mov.f32 	%f178, 0f00000000;
	mov.f32 	%f179, %f178;
	mov.f32 	%f180, %f178;
	mov.f32 	%f181, %f178;
	mov.f32 	%f182, %f178;
	mov.f32 	%f183, %f178;
	mov.f32 	%f184, %f178;
	mov.f32 	%f185, %f178;
	mov.f32 	%f186, %f178;
	mov.f32 	%f187, %f178;
	mov.f32 	%f188, %f178;
	mov.f32 	%f189, %f178;
	mov.f32 	%f190, %f178;
	mov.f32 	%f191, %f178;
	mov.f32 	%f192, %f178;
	mov.f32 	%f193, %f178;
	@%p17 bra 	$L__BB3_32;
	and.b32  	%r121, %r2, 3;
	mul.wide.u32 	%rd104, %r121, 8;
	add.s32 	%r23, %r15, %r22;
	shl.b32 	%r122, %r23, 2;
	mov.u32 	%r123, _ZN10mxfp4_wmma10smem_bytesE;
	add.s32 	%r24, %r123, %r122;
	mov.b32 	%r350, 0;
	mov.f32 	%f178, 0f00000000;
	mov.u64 	%rd102, %rd13;
	mov.u64 	%rd103, %rd12;
$L__BB3_23:
	setp.ge.s32 	%p18, %r23, %r13;
	cvt.u32.u64 	%r124, %rd104;
	setp.ge.s32 	%p19, %r124, %r51;
	mov.f32 	%f174, 0f00000000;
	or.pred  	%p20, %p18, %p19;
	mov.f32 	%f175, %f174;
	mov.f32 	%f176, %f174;
	mov.f32 	%f177, %f174;
	@%p20 bra 	$L__BB3_27;
	setp.ne.s16 	%p21, %rs2, 0;
	ld.shared.u32 	%r351, [%r24];
	@%p21 bra 	$L__BB3_26;
	div.s32 	%r351, %r351, %r49;
$L__BB3_26:
	cvt.s64.s32 	%rd53, %r351;
	mad.lo.s64 	%rd54, %rd53, %rd4, %rd104;
	shl.b64 	%rd55, %rd54, 1;
	add.s64 	%rd56, %rd14, %rd55;
	ld.global.nc.v4.f32 	{%f174, %f175, %f176, %f177}, [%rd56];
$L__BB3_27:
	setp.gt.u32 	%p22, %r2, 63;
	st.shared.v4.f32 	[%r16], {%f174, %f175, %f176, %f177};
	@%p22 bra 	$L__BB3_31;
	setp.ge.s32 	%p23, %r17, %r50;
	@%p23 bra 	$L__BB3_30;
	ld.global.nc.v4.u32 	{%r128, %r129, %r130, %r131}, [%rd103];
	// begin inline asm
	ld.global.nc.u8 %r127, [%rd102];
	// end inline asm
	shl.b32 	%r132, %r127, 23;
	and.b32  	%r133, %r132, 2139095040;
	mov.b32 	%f92, %r133;
	mul.f32 	%f93, %f92, 0f3F000000;
	shr.u32 	%r134, %r128, 1;
	and.b32  	%r135, %r134, 1145324612;
	or.b32  	%r136, %r135, 839922192;
	and.b32  	%r137, %r128, 30583;
	mov.b32 	%r138, 201852420;
	mov.b32 	%r139, 50462976;
	prmt.b32 	%r140, %r139, %r138, %r137;
	mov.b32 	%r141, -185009412;
	mov.b32 	%r142, -33620224;
	prmt.b32 	%r143, %r142, %r141, %r137;
	and.b32  	%r144, %r136, 30292;
	prmt.b32 	%r145, %r140, %r143, %r144;
	shr.u32 	%r146, %r128, 16;
	and.b32  	%r147, %r146, 30583;
	prmt.b32 	%r148, %r139, %r138, %r147;
	prmt.b32 	%r149, %r142, %r141, %r147;
	shr.u32 	%r150, %r136, 16;
	prmt.b32 	%r151, %r148, %r149, %r150;
	mov.b32 	%r152, 25632;
	prmt.b32 	%r153, %r145, %r151, %r152;
	mov.b32 	%r154, 30001;
	prmt.b32 	%r155, %r145, %r151, %r154;
	cvt.s8.s32 	%rs36, %r153;
	cvt.rn.f32.s16 	%f94, %rs36;
	mul.f32 	%f60, %f93, %f94;
	// begin inline asm
	{  cvt.rn.bf16.f32 %rs4, %f60;}

	// end inline asm
	cvt.s8.s32 	%rs37, %r155;
	cvt.rn.f32.s16 	%f95, %rs37;
	mul.f32 	%f61, %f93, %f95;
	// begin inline asm
	{  cvt.rn.bf16.f32 %rs5, %f61;}

	// end inline asm
	bfe.s32 	%r156, %r153, 8, 8;
	cvt.s8.s32 	%rs38, %r156;
	cvt.rn.f32.s16 	%f96, %rs38;
	mul.f32 	%f62, %f93, %f96;
	// begin inline asm
	{  cvt.rn.bf16.f32 %rs6, %f62;}

	// end inline asm
	bfe.s32 	%r157, %r155, 8, 8;
	cvt.s8.s32 	%rs39, %r157;
	cvt.rn.f32.s16 	%f97, %rs39;
	mul.f32 	%f63, %f93, %f97;
	// begin inline asm
	{  cvt.rn.bf16.f32 %rs7, %f63;}

	// end inline asm
	bfe.s32 	%r158, %r153, 16, 8;
	cvt.s8.s32 	%rs40, %r158;
	cvt.rn.f32.s16 	%f98, %rs40;
	mul.f32 	%f64, %f93, %f98;
	// begin inline asm
	{  cvt.rn.bf16.f32 %rs8, %f64;}

	// end inline asm
	bfe.s32 	%r159, %r155, 16, 8;
	cvt.s8.s32 	%rs41, %r159;
	cvt.rn.f32.s16 	%f99, %rs41;
	mul.f32 	%f65, %f93, %f99;
	// begin inline asm
	{  cvt.rn.bf16.f32 %rs9, %f65;}

	// end inline asm
	bfe.s32 	%r160, %r153, 24, 8;
	cvt.s8.s32 	%rs42, %r160;
	cvt.rn.f32.s16 	%f100, %rs42;
	mul.f32 	%f66, %f93, %f100;
	// begin inline asm
	{  cvt.rn.bf16.f32 %rs10, %f66;}

	// end inline asm
	bfe.s32 	%r161, %r155, 24, 8;
	cvt.s8.s32 	%rs43, %r161;
	cvt.rn.f32.s16 	%f101, %rs43;
	mul.f32 	%f67, %f93, %f101;
	// begin inline asm
	{  cvt.rn.bf16.f32 %rs11, %f67;}

	// end inline asm
	mov.b32 	%r162, {%rs4, %rs5};
	mov.b32 	%r163, {%rs10, %rs11};
	mov.b32 	%r164, {%rs8, %rs9};
	mov.b32 	%r165, {%rs6, %rs7};
	st.shared.v4.b32 	[%r18+4096], {%r162, %r165, %r164, %r163};
	shr.u32 	%r166, %r129, 1;
	and.b32  	%r167, %r166, 1145324612;
	or.b32  	%r168, %r167, 839922192;
	and.b32  	%r169, %r129, 30583;
	prmt.b32 	%r170, %r139, %r138, %r169;
	prmt.b32 	%r171, %r142, %r141, %r169;
	and.b32  	%r172, %r168, 30292;
	prmt.b32 	%r173, %r170, %r171, %r172;
	shr.u32 	%r174, %r129, 16;
	and.b32  	%r175, %r174, 30583;
	prmt.b32 	%r176, %r139, %r138, %r175;
	prmt.b32 	%r177, %r142, %r141, %r175;
	shr.u32 	%r178, %r168, 16;
	prmt.b32 	%r179, %r176, %r177, %r178;
	prmt.b32 	%r180, %r173, %r179, %r152;
	prmt.b32 	%r181, %r173, %r179, %r154;
	cvt.s8.s32 	%rs44, %r180;
	cvt.rn.f32.s16 	%f102, %rs44;
	mul.f32 	%f68, %f93, %f102;
	// begin inline asm
	{  cvt.rn.bf16.f32 %rs12, %f68;}

	// end inline asm
	cvt.s8.s32 	%rs45, %r181;
	cvt.rn.f32.s16 	%f103, %rs45;
	mul.f32 	%f69, %f93, %f103;
	// begin inline asm
	{  cvt.rn.bf16.f32 %rs13, %f69;}

	// end inline asm
	bfe.s32 	%r182, %r180, 8, 8;
	cvt.s8.s32 	%rs46, %r182;
	cvt.rn.f32.s16 	%f104, %rs46;
	mul.f32 	%f70, %f93, %f104;
	// begin inline asm
	{  cvt.rn.bf16.f32 %rs14, %f70;}

	// end inline asm
	bfe.s32 	%r183, %r181, 8, 8;
	cvt.s8.s32 	%rs47, %r183;
	cvt.rn.f32.s16 	%f105, %rs47;
	mul.f32 	%f71, %f93, %f105;
	// begin inline asm
	{  cvt.rn.bf16.f32 %rs15, %f71;}

	// end inline asm
	bfe.s32 	%r184, %r180, 16, 8;
	cvt.s8.s32 	%rs48, %r184;
	cvt.rn.f32.s16 	%f106, %rs48;
	mul.f32 	%f72, %f93, %f106;
	// begin inline asm
	{  cvt.rn.bf16.f32 %rs16, %f72;}

	// end inline asm
	bfe.s32 	%r185, %r181, 16, 8;
	cvt.s8.s32 	%rs49, %r185;
	cvt.rn.f32.s16 	%f107, %rs49;
	mul.f32 	%f73, %f93, %f107;
	// begin inline asm
	{  cvt.rn.bf16.f32 %rs17, %f73;}

	// end inline asm
	bfe.s32 	%r186, %r180, 24, 8;
	cvt.s8.s32 	%rs50, %r186;
	cvt.rn.f32.s16 	%f108, %rs50;
	mul.f32 	%f74, %f93, %f108;
	// begin inline asm
	{  cvt.rn.bf16.f32 %rs18, %f74;}

	// end inline asm
	bfe.s32 	%r187, %r181, 24, 8;
	cvt.s8.s32 	%rs51, %r187;
	cvt.rn.f32.s16 	%f109, %rs51;
	mul.f32 	%f75, %f93, %f109;
	// begin inline asm
	{  cvt.rn.bf16.f32 %rs19, %f75;}

	// end inline asm
	mov.b32 	%r188, {%rs18, %rs19};
	mov.b32 	%r189, {%rs16, %rs17};
	mov.b32 	%r190, {%rs14, %rs15};
	mov.b32 	%r191, {%rs12, %rs13};
	st.shared.v4.b32 	[%r18+4112], {%r191, %r190, %r189, %r188};
	shr.u32 	%r192, %r130, 1;
	and.b32  	%r193, %r192, 1145324612;
	or.b32  	%r194, %r193, 839922192;
	and.b32  	%r195, %r130, 30583;
	prmt.b32 	%r196, %r139, %r138, %r195;
	prmt.b32 	%r197, %r142, %r141, %r195;
	and.b32  	%r198, %r194, 30292;
	prmt.b32 	%r199, %r196, %r197, %r198;
	shr.u32 	%r200, %r130, 16;
	and.b32  	%r201, %r200, 30583;
	prmt.b32 	%r202, %r139, %r138, %r201;
	prmt.b32 	%r203, %r142, %r141, %r201;
	shr.u32 	%r204, %r194, 16;
	prmt.b32 	%r205, %r202, %r203, %r204;
	prmt.b32 	%r206, %r199, %r205, %r152;
	prmt.b32 	%r207, %r199, %r205, %r154;
	cvt.s8.s32 	%rs52, %r206;
	cvt.rn.f32.s16 	%f110, %rs52;
	mul.f32 	%f76, %f93, %f110;
	// begin inline asm
	{  cvt.rn.bf16.f32 %rs20, %f76;}

	// end inline asm
	cvt.s8.s32 	%rs53, %r207;
	cvt.rn.f32.s16 	%f111, %rs53;
	mul.f32 	%f77, %f93, %f111;
	// begin inline asm
	{  cvt.rn.bf16.f32 %rs21, %f77;}

	// end inline asm
	bfe.s32 	%r208, %r206, 8, 8;
	cvt.s8.s32 	%rs54, %r208;
	cvt.rn.f32.s16 	%f112, %rs54;
	mul.f32 	%f78, %f93, %f112;
	// begin inline asm
	{  cvt.rn.bf16.f32 %rs22, %f78;}

	// end inline asm
	bfe.s32 	%r209, %r207, 8, 8;
	cvt.s8.s32 	%rs55, %r209;
	cvt.rn.f32.s16 	%f113, %rs55;
	mul.f32 	%f79, %f93, %f113;
	// begin inline asm
	{  cvt.rn.bf16.f32 %rs23, %f79;}

	// end inline asm
	bfe.s32 	%r210, %r206, 16, 8;
	cvt.s8.s32 	%rs56, %r210;
	cvt.rn.f32.s16 	%f114, %rs56;
	mul.f32 	%f80, %f93, %f114;
	// begin inline asm
	{  cvt.rn.bf16.f32 %rs24, %f80;}

	// end inline asm
	bfe.s32 	%r211, %r207, 16, 8;
	cvt.s8.s32 	%rs57, %r211;
	cvt.rn.f32.s16 	%f115, %rs57;
	mul.f32 	%f81, %f93, %f115;
	// begin inline asm
	{  cvt.rn.bf16.f32 %rs25, %f81;}

	// end inline asm
	bfe.s32 	%r212, %r206, 24, 8;
	cvt.s8.s32 	%rs58, %r212;
	cvt.rn.f32.s16 	%f116, %rs58;
	mul.f32 	%f82, %f93, %f116;
	// begin inline asm
	{  cvt.rn.bf16.f32 %rs26, %f82;}

	// end inline asm
	bfe.s32 	%r213, %r207, 24, 8;
	cvt.s8.s32 	%rs59, %r213;
	cvt.rn.f32.s16 	%f117, %rs59;
	mul.f32 	%f83, %f93, %f117;
	// begin inline asm
	{  cvt.rn.bf16.f32 %rs27, %f83;}

	// end inline asm
	mov.b32 	%r214, {%rs26, %rs27};
	mov.b32 	%r215, {%rs24, %rs25};
	mov.b32 	%r216, {%rs22, %rs23};
	mov.b32 	%r217, {%rs20, %rs21};
	st.shared.v4.b32 	[%r18+4128], {%r217, %r216, %r215, %r214};
	shr.u32 	%r218, %r131, 1;
	and.b32  	%r219, %r218, 1145324612;
	or.b32  	%r220, %r219, 839922192;
	and.b32  	%r221, %r131, 30583;
	prmt.b32 	%r222, %r139, %r138, %r221;
	prmt.b32 	%r223, %r142, %r141, %r221;
	and.b32  	%r224, %r220, 30292;
	prmt.b32 	%r225, %r222, %r223, %r224;
	shr.u32 	%r226, %r131, 16;
	and.b32  	%r227, %r226, 30583;
	prmt.b32 	%r228, %r139, %r138, %r227;
	prmt.b32 	%r229, %r142, %r141, %r227;
	shr.u32 	%r230, %r220, 16;
	prmt.b32 	%r231, %r228, %r229, %r230;
	prmt.b32 	%r232, %r225, %r231, %r152;
	prmt.b32 	%r233, %r225, %r231, %r154;
	cvt.s8.s32 	%rs60, %r232;
	cvt.rn.f32.s16 	%f118, %rs60;
	mul.f32 	%f84, %f93, %f118;
	// begin inline asm
	{  cvt.rn.bf16.f32 %rs28, %f84;}

	// end inline asm
	cvt.s8.s32 	%rs61, %r233;
	cvt.rn.f32.s16 	%f119, %rs61;
	mul.f32 	%f85, %f93, %f119;
	// begin inline asm
	{  cvt.rn.bf16.f32 %rs29, %f85;}

	// end inline asm
	bfe.s32 	%r234, %r232, 8, 8;
	cvt.s8.s32 	%rs62, %r234;
	cvt.rn.f32.s16 	%f120, %rs62;
	mul.f32 	%f86, %f93, %f120;
	// begin inline asm
	{  cvt.rn.bf16.f32 %rs30, %f86;}

	// end inline asm
	bfe.s32 	%r235, %r233, 8, 8;
	cvt.s8.s32 	%rs63, %r235;
	cvt.rn.f32.s16 	%f121, %rs63;
	mul.f32 	%f87, %f93, %f121;
	// begin inline asm
	{  cvt.rn.bf16.f32 %rs31, %f87;}

	// end inline asm
	bfe.s32 	%r236, %r232, 16, 8;
	cvt.s8.s32 	%rs64, %r236;
	cvt.rn.f32.s16 	%f122, %rs64;
	mul.f32 	%f88, %f93, %f122;
	// begin inline asm
	{  cvt.rn.bf16.f32 %rs32, %f88;}

	// end inline asm
	bfe.s32 	%r237, %r233, 16, 8;
	cvt.s8.s32 	%rs65, %r237;
	cvt.rn.f32.s16 	%f123, %rs65;
	mul.f32 	%f89, %f93, %f123;
	// begin inline asm
	{  cvt.rn.bf16.f32 %rs33, %f89;}

	// end inline asm
	bfe.s32 	%r238, %r232, 24, 8;
	cvt.s8.s32 	%rs66, %r238;
	cvt.rn.f32.s16 	%f124, %rs66;
	mul.f32 	%f90, %f93, %f124;
	// begin inline asm
	{  cvt.rn.bf16.f32 %rs34, %f90;}

	// end inline asm
	bfe.s32 	%r239, %r233, 24, 8;
	cvt.s8.s32 	%rs67, %r239;
	cvt.rn.f32.s16 	%f125, %rs67;
	mul.f32 	%f91, %f93, %f125;
	// begin inline asm
	{  cvt.rn.bf16.f32 %rs35, %f91;}

	// end inline asm
	mov.b32 	%r240, {%rs34, %rs35};
	mov.b32 	%r241, {%rs32, %rs33};
	mov.b32 	%r242, {%rs30, %rs31};
	mov.b32 	%r243, {%rs28, %rs29};
	st.shared.v4.b32 	[%r18+4144], {%r243, %r242, %r241, %r240};
	bra.uni 	$L__BB3_31;
$L__BB3_30:
	mov.b32 	%r125, 0;
	// begin inline asm
	cvt.rn.bf16.s32 %rs3, %r125;
	// end inline asm
	mov.b32 	%r126, {%rs3, %rs3};
	st.shared.v4.b32 	[%r18+4096], {%r126, %r126, %r126, %r126};
	st.shared.v4.b32 	[%r18+4112], {%r126, %r126, %r126, %r126};
	st.shared.v4.b32 	[%r18+4128], {%r126, %r126, %r126, %r126};
	st.shared.v4.b32 	[%r18+4144], {%r126, %r126, %r126, %r126};
$L__BB3_31:
	bar.sync 	0;
	mov.b32 	%r244, 32;
	wmma.load.a.sync.aligned.row.m16n16k16.bf16 	{%r245, %r246, %r247, %r248}, [%rd7], %r244;
	wmma.load.b.sync.aligned.col.m16n16k16.bf16 	{%r249, %r250, %r251, %r252}, [%rd5], %r244;
	wmma.mma.sync.aligned.row.col.m16n16k16.f32.bf16.bf16.f32 {%f126, %f127, %f128, %f129, %f130, %f131, %f132, %f133}, {%r245, %r246, %r247, %r248}, {%r249, %r250, %r251, %r252}, {%f193, %f192, %f191, %f190, %f189, %f188, %f187, %f186};
	wmma.load.b.sync.aligned.col.m16n16k16.bf16 	{%r253, %r254, %r255, %r256}, [%rd8], %r244;
	wmma.mma.sync.aligned.row.col.m16n16k16.f32.bf16.bf16.f32 {%f134, %f135, %f136, %f137, %f138, %f139, %f140, %f141}, {%r245, %r246, %r247, %r248}, {%r253, %r254, %r255, %r256}, {%f185, %f184, %f183, %f182, %f181, %f180, %f179, %f178};
	wmma.load.a.sync.aligned.row.m16n16k16.bf16 	{%r257, %r258, %r259, %r260}, [%rd9], %r244;
	wmma.load.b.sync.aligned.col.m16n16k16.bf16 	{%r261, %r262, %r263, %r264}, [%rd6], %r244;
	wmma.mma.sync.aligned.row.col.m16n16k16.f32.bf16.bf16.f32 {%f193, %f192, %f191, %f190, %f189, %f188, %f187, %f186}, {%r257, %r258, %r259, %r260}, {%r261, %r262, %r263, %r264}, {%f126, %f127, %f128, %f129, %f130, %f131, %f132, %f133};
	wmma.load.b.sync.aligned.col.m16n16k16.bf16 	{%r265, %r266, %r267, %r268}, [%rd5+1056], %r244;
	wmma.mma.sync.aligned.row.col.m16n16k16.f32.bf16.bf16.f32 {%f185, %f184, %f183, %f182, %f181, %f180, %f179, %f178}, {%r257, %r258, %r259, %r260}, {%r265, %r266, %r267, %r268}, {%f134, %f135, %f136, %f137, %f138, %f139, %f140, %f141};
	bar.sync 	0;
	add.s32 	%r350, %r350, 32;
	add.s64 	%rd104, %rd104, 32;
	add.s64 	%rd103, %rd103, 16;
	add.s64 	%rd102, %rd102, 1;
	setp.lt.s32 	%p24, %r350, %r51;
	@%p24 bra 	$L__BB3_23;
$L__BB3_32:
	mov.b32 	%r269, 64;
	wmma.store.d.sync.aligned.row.m16n16k16.shared.f32 	[%r20], {%f193, %f192, %f191, %f190, %f189, %f188, %f187, %f186}, %r269;
	add.s32 	%r270, %r20, 64;
	wmma.store.d.sync.aligned.row.m16n16k16.shared.f32 	[%r270], {%f185, %f184, %f183, %f182, %f181, %f180, %f179, %f178}, %r269;
	bar.sync 	0;
	mov.u32 	%r353, %r2;
	@%p1 bra 	$L__BB3_33;
	bra.uni 	$L__BB3_43;
$L__BB3_33:
	mov.u32 	%r352, %r2;
$L__BB3_34:
	cvt.u32.u64 	%r307, %rd10;
	setp.ge.s32 	%p38, %r307, %r50;
	shr.u32 	%r308, %r352, 6;
	add.s32 	%r31, %r308, %r22;
	setp.ge.s32 	%p39, %r31, %r13;
	or.pred  	%p40, %p39, %p38;
	@%p40 bra 	$L__BB3_36;
	shl.b32 	%r309, %r31, 2;
	mov.u32 	%r310, _ZN10mxfp4_wmma10smem_bytesE;
	add.s32 	%r311, %r310, %r309;
	ld.shared.s32 	%rd80, [%r311];
	and.b32  	%r312, %r352, 4032;
	or.b32  	%r313, %r312, %r19;
	shl.b32 	%r314, %r313, 2;
	add.s32 	%r315, %r14, %r314;
	ld.shared.f32 	%f148, [%r315];
	// begin inline asm
	ld.global.nc.b16 %rs72, [%rd11];
	// end inline asm
	// begin inline asm
	{ cvt.f32.bf16 %f146, %rs72;}

	// end inline asm
	add.f32 	%f147, %f148, %f146;
	// begin inline asm
	{  cvt.rn.bf16.f32 %rs74, %f147;}

	// end inline asm
	mad.lo.s64 	%rd81, %rd80, %rd2, %rd10;
	shl.b64 	%rd82, %rd81, 1;
	add.s64 	%rd83, %rd1, %rd82;
	st.global.u16 	[%rd83], %rs74;
$L__BB3_36:
	setp.ge.s32 	%p41, %r307, %r50;
	add.s32 	%r32, %r352, 256;
	shr.u32 	%r317, %r32, 6;
	add.s32 	%r33, %r317, %r22;
	setp.ge.s32 	%p42, %r33, %r13;
	or.pred  	%p43, %p42, %p41;
	@%p43 bra 	$L__BB3_38;
	shl.b32 	%r318, %r33, 2;
	mov.u32 	%r319, _ZN10mxfp4_wmma10smem_bytesE;
	add.s32 	%r320, %r319, %r318;
	ld.shared.s32 	%rd86, [%r320];
	and.b32  	%r321, %r32, 4032;
	or.b32  	%r322, %r321, %r19;
	shl.b32 	%r323, %r322, 2;
	add.s32 	%r324, %r14, %r323;
	ld.shared.f32 	%f151, [%r324];
	// begin inline asm
	ld.global.nc.b16 %rs75, [%rd11];
	// end inline asm
	// begin inline asm
	{ cvt.f32.bf16 %f149, %rs75;}

	// end inline asm
	add.f32 	%f150, %f151, %f149;
	// begin inline asm
	{  cvt.rn.bf16.f32 %rs77, %f150;}

	// end inline asm
	mad.lo.s64 	%rd87, %rd86, %rd2, %rd10;
	shl.b64 	%rd88, %rd87, 1;
	add.s64 	%rd89, %rd1, %rd88;
	st.global.u16 	[%rd89], %rs77;
$L__BB3_38:
	setp.ge.s32 	%p44, %r307, %r50;
	add.s32 	%r34, %r352, 512;
	shr.u32 	%r326, %r34, 6;
	add.s32 	%r35, %r326, %r22;
	setp.ge.s32 	%p45, %r35, %r13;
	or.pred  	%p46, %p45, %p44;
	@%p46 bra 	$L__BB3_40;
	shl.b32 	%r327, %r35, 2;
	mov.u32 	%r328, _ZN10mxfp4_wmma10smem_bytesE;
	add.s32 	%r329, %r328, %r327;
	ld.shared.s32 	%rd92, [%r329];
	and.b32  	%r330, %r34, 4032;
	or.b32  	%r331, %r330, %r19;
	shl.b32 	%r332, %r331, 2;
	add.s32 	%r333, %r14, %r332;
	ld.shared.f32 	%f154, [%r333];
	// begin inline asm
	ld.global.nc.b16 %rs78, [%rd11];
	// end inline asm
	// begin inline asm
	{ cvt.f32.bf16 %f152, %rs78;}

	// end inline asm
	add.f32 	%f153, %f154, %f152;
	// begin inline asm
	{  cvt.rn.bf16.f32 %rs80, %f153;}

	// end inline asm
	mad.lo.s64 	%rd93, %rd92, %rd2, %rd10;
	shl.b64 	%rd94, %rd93, 1;
	add.s64 	%rd95, %rd1, %rd94;
	st.global.u16 	[%rd95], %rs80;
$L__BB3_40:
	setp.ge.s32 	%p47, %r307, %r50;
	add.s32 	%r36, %r352, 768;
	shr.u32 	%r335, %r36, 6;
	add.s32 	%r37, %r335, %r22;
	setp.ge.s32 	%p48, %r37, %r13;
	or.pred  	%p49, %p48, %p47;
	@%p49 bra 	$L__BB3_42;
	shl.b32 	%r336, %r37, 2;
	mov.u32 	%r337, _ZN10mxfp4_wmma10smem_bytesE;
	add.s32 	%r338, %r337, %r336;
	ld.shared.s32 	%rd98, [%r338];
	and.b32  	%r339, %r36, 4032;
	or.b32  	%r340, %r339, %r19;
	shl.b32 	%r341, %r340, 2;
	add.s32 	%r342, %r14, %r341;
	ld.shared.f32 	%f157, [%r342];
	// begin inline asm
	ld.global.nc.b16 %rs81, [%rd11];
	// end inline asm
	// begin inline asm
	{ cvt.f32.bf16 %f155, %rs81;}

	// end inline asm
	add.f32 	%f156, %f157, %f155;
	// begin inline asm
	{  cvt.rn.bf16.f32 %rs83, %f156;}

	// end inline asm
	mad.lo.s64 	%rd99, %rd98, %rd2, %rd10;
	shl.b64 	%rd100, %rd99, 1;
	add.s64 	%rd101, %rd1, %rd100;
	st.global.u16 	[%rd101], %rs83;
$L__BB3_42:
	add.s32 	%r38, %r352, 1024;
	setp.lt.u32 	%p50, %r352, 3072;
	mov.u32 	%r352, %r38;
	@%p50 bra 	$L__BB3_34;
	bra.uni 	$L__BB3_52;
$L__BB3_43:
	cvt.u32.u64 	%r271, %rd10;
	setp.ge.s32 	%p25, %r271, %r50;
	shr.u32 	%r272, %r353, 6;
	add.s32 	%r40, %r272, %r22;
	setp.ge.s32 	%p26, %r40, %r13;
	or.pred  	%p27, %p26, %p25;
	@%p27 bra 	$L__BB3_45;
	and.b32  	%r273, %r353, 4032;
	or.b32  	%r274, %r273, %r19;
	shl.b32 	%r275, %r274, 2;
	add.s32 	%r276, %r14, %r275;
	ld.shared.f32 	%f142, [%r276];
	shl.b32 	%r277, %r40, 2;
	mov.u32 	%r278, _ZN10mxfp4_wmma10smem_bytesE;
	add.s32 	%r279, %r278, %r277;
	ld.shared.s32 	%rd59, [%r279];
	// begin inline asm
	{  cvt.rn.bf16.f32 %rs68, %f142;}

	// end inline asm
	mad.lo.s64 	%rd60, %rd59, %rd2, %rd10;
	shl.b64 	%rd61, %rd60, 1;
	add.s64 	%rd62, %rd1, %rd61;
	st.global.u16 	[%rd62], %rs68;
$L__BB3_45:
	setp.ge.s32 	%p28, %r271, %r50;
	add.s32 	%r41, %r353, 256;
	shr.u32 	%r281, %r41, 6;
	add.s32 	%r42, %r281, %r22;
	setp.ge.s32 	%p29, %r42, %r13;
	or.pred  	%p30, %p29, %p28;
	@%p30 bra 	$L__BB3_47;
	and.b32  	%r282, %r41, 4032;
	or.b32  	%r283, %r282, %r19;
	shl.b32 	%r284, %r283, 2;
	add.s32 	%r285, %r14, %r284;
	ld.shared.f32 	%f143, [%r285];
	shl.b32 	%r286, %r42, 2;
	mov.u32 	%r287, _ZN10mxfp4_wmma10smem_bytesE;
	add.s32 	%r288, %r287, %r286;
	ld.shared.s32 	%rd64, [%r288];
	// begin inline asm
	{  cvt.rn.bf16.f32 %rs69, %f143;}

	// end inline asm
	mad.lo.s64 	%rd65, %rd64, %rd2, %rd10;
	shl.b64 	%rd66, %rd65, 1;
	add.s64 	%rd67, %rd1, %rd66;
	st.global.u16 	[%rd67], %rs69;
$L__BB3_47:
	setp.ge.s32 	%p31, %r271, %r50;
	add.s32 	%r43, %r353, 512;
	shr.u32 	%r290, %r43, 6;
	add.s32 	%r44, %r290, %r22;
	setp.ge.s32 	%p32, %r44, %r13;
	or.pred  	%p33, %p32, %p31;
	@%p33 bra 	$L__BB3_49;
	and.b32  	%r291, %r43, 4032;
	or.b32  	%r292, %r291, %r19;
	shl.b32 	%r293, %r292, 2;
	add.s32 	%r294, %r14, %r293;
	ld.shared.f32 	%f144, [%r294];
	shl.b32 	%r295, %r44, 2;
	mov.u32 	%r296, _ZN10mxfp4_wmma10smem_bytesE;
	add.s32 	%r297, %r296, %r295;
	ld.shared.s32 	%rd69, [%r297];
	// begin inline asm
	{  cvt.rn.bf16.f32 %rs70, %f144;}

	// end inline asm
	mad.lo.s64 	%rd70, %rd69, %rd2, %rd10;
	shl.b64 	%rd71, %rd70, 1;
	add.s64 	%rd72, %rd1, %rd71;
	st.global.u16 	[%rd72], %rs70;
$L__BB3_49:
	setp.ge.s32 	%p34, %r271, %r50;
	add.s32 	%r45, %r353, 768;
	shr.u32 	%r299, %r45, 6;
	add.s32 	%r46, %r299, %r22;
	setp.ge.s32 	%p35, %r46, %r13;
	or.pred  	%p36, %p35, %p34;
	@%p36 bra 	$L__BB3_51;
	and.b32  	%r300, %r45, 4032;
	or.b32  	%r301, %r300, %r19;
	shl.b32 	%r302, %r301, 2;
	add.s32 	%r303, %r14, %r302;
	ld.shared.f32 	%f145, [%r303];
	shl.b32 	%r304, %r46, 2;
	mov.u32 	%r305, _ZN10mxfp4_wmma10smem_bytesE;
	add.s32 	%r306, %r305, %r304;
	ld.shared.s32 	%rd74, [%r306];
	// begin inline asm
	{  cvt.rn.bf16.f32 %rs71, %f145;}

	// end inline asm
	mad.lo.s64 	%rd75, %rd74, %rd2, %rd10;
	shl.b64 	%rd76, %rd75, 1;
	add.s64 	%rd77, %rd1, %rd76;
	st.global.u16 	[%rd77], %rs71;
$L__BB3_51:
	add.s32 	%r47, %r353, 1024;
	setp.lt.u32 	%p37, %r353, 3072;
	mov.u32 	%r353, %r47;
	@%p37 bra 	$L__BB3_43;
$L__BB3_52:
	bar.sync 	0;
	add.s32 	%r349, %r349, 1;
	add.s32 	%r343, %r13, 63;
	shr.u32 	%r344, %r343, 6;
	setp.ne.s32 	%p51, %r349, %r344;
	@%p51 bra 	$L__BB3_21;
$L__BB3_53:
	ret;

}


// ===== COMPILED SASS (sm_100) =====

	.target	sm_100

	.elftype	@"ET_EXEC"


//--------------------- .note.nv.tkinfo           --------------------------
	.section	.note.nv.tkinfo,"",@"SHT_NOTE"
	.sectionflags	@"SHF_NOTE_NV_TKINFO"
	.tkinfo
        /*0018*/ 	.word	0x00000002
        /*0030*/ 	.string	""
        /*0030*/ 	.string	"ptxas"
        /*0030*/ 	.string	"Cuda compilation tools, release 13.0, V13.0.88"
        /*0030*/ 	.string	"Build cuda_13.0.r13.0/compiler.36424714_0"
        /*0030*/ 	.string	"-arch sm_100 -m 64 "



//--------------------- .note.nv.cuinfo           --------------------------
	.section	.note.nv.cuinfo,"",@"SHT_NOTE"
	.sectionflags	@"SHF_NOTE_NV_CUINFO"
        /*0018*/ 	.short	0x0002
        /*001a*/ 	.short	0x0064
        /*001c*/ 	.short	0x0082
	.zero		2


//--------------------- .nv.info                  --------------------------
	.section	.nv.info,"",@"SHT_CUDA_INFO"
	.align	4


	//----- nvinfo : EIATTR_REGCOUNT
	.align		4
        /*0000*/ 	.byte	0x04, 0x2f
        /*0002*/ 	.short	(.L_1 - .L_0)
	.align		4
.L_0:
        /*0004*/ 	.word	index@(_ZN10mxfp4_wmma24mxfp4_matmul_wmma_kernelI6__halfEEvPKT_PKhS6_S4_PS2_iiib)
        /*0008*/ 	.word	0x00000030


	//----- nvinfo : EIATTR_FRAME_SIZE
	.align		4
.L_1:
        /*000c*/ 	.byte	0x04, 0x11
        /*000e*/ 	.short	(.L_3 - .L_2)
	.align		4
.L_2:
        /*0010*/ 	.word	index@(_ZN10mxfp4_wmma24mxfp4_matmul_wmma_kernelI6__halfEEvPKT_PKhS6_S4_PS2_iiib)
        /*0014*/ 	.word	0x00000000


	//----- nvinfo : EIATTR_REGCOUNT
	.align		4
.L_3:
        /*0018*/ 	.byte	0x04, 0x2f
        /*001a*/ 	.short	(.L_5 - .L_4)
	.align		4
.L_4:
        /*001c*/ 	.word	index@(_ZN10mxfp4_wmma24mxfp4_matmul_wmma_kernelI13__nv_bfloat16EEvPKT_PKhS6_S4_PS2_iiib)
        /*0020*/ 	.word	0x00000030


	//----- nvinfo : EIATTR_FRAME_SIZE
	.align		4
.L_5:
        /*0024*/ 	.byte	0x04, 0x11
        /*0026*/ 	.short	(.L_7 - .L_6)
	.align		4
.L_6:
        /*0028*/ 	.word	index@(_ZN10mxfp4_wmma24mxfp4_matmul_wmma_kernelI13__nv_bfloat16EEvPKT_PKhS6_S4_PS2_iiib)
        /*002c*/ 	.word	0x00000000


	//----- nvinfo : EIATTR_REGCOUNT
	.align		4
.L_7:
        /*0030*/ 	.byte	0x04, 0x2f
        /*0032*/ 	.short	(.L_9 - .L_8)
	.align		4
.L_8:
        /*0034*/ 	.word	index@(_ZN10mxfp4_wmma34mxfp4_moe_grouped_gemm_wmma_kernelI6__halfEEvPKT_PKhS6_S4_PKjPS2_iiiiibb)
        /*0038*/ 	.word	0x00000040


	//----- nvinfo : EIATTR_FRAME_SIZE
	.align		4
.L_9:
        /*003c*/ 	.byte	0x04, 0x11
        /*003e*/ 	.short	(.L_11 - .L_10)
	.align		4
.L_10:
        /*0040*/ 	.word	index@(_ZN10mxfp4_wmma34mxfp4_moe_grouped_gemm_wmma_kernelI6__halfEEvPKT_PKhS6_S4_PKjPS2_iiiiibb)
        /*0044*/ 	.word	0x00000000


	//----- nvinfo : EIATTR_REGCOUNT
	.align		4
.L_11:
        /*0048*/ 	.byte	0x04, 0x2f
        /*004a*/ 	.short	(.L_13 - .L_12)
	.align		4
.L_12:
        /*004c*/ 	.word	index@(_ZN10mxfp4_wmma34mxfp4_moe_grouped_gemm_wmma_kernelI13__nv_bfloat16EEvPKT_PKhS6_S4_PKjPS2_iiiiibb)
        /*0050*/ 	.word	0x00000040


	//----- nvinfo : EIATTR_FRAME_SIZE
	.align		4
.L_13:
        /*0054*/ 	.byte	0x04, 0x11
        /*0056*/ 	.short	(.L_15 - .L_14)
	.align		4
.L_14:
        /*0058*/ 	.word	index@(_ZN10mxfp4_wmma34mxfp4_moe_grouped_gemm_wmma_kernelI13__nv_bfloat16EEvPKT_PKhS6_S4_PKjPS2_iiiiibb)
        /*005c*/ 	.word	0x00000000


	//----- nvinfo : EIATTR_MIN_STACK_SIZE
	.align		4
.L_15:
        /*0060*/ 	.byte	0x04, 0x12
        /*0062*/ 	.short	(.L_17 - .L_16)
	.align		4
.L_16:
        /*0064*/ 	.word	index@(_ZN10mxfp4_wmma34mxfp4_moe_grouped_gemm_wmma_kernelI13__nv_bfloat16EEvPKT_PKhS6_S4_PKjPS2_iiiiibb)
        /*0068*/ 	.word	0x00000000


	//----- nvinfo : EIATTR_MIN_STACK_SIZE
	.align		4
.L_17:
        /*006c*/ 	.byte	0x04, 0x12
        /*006e*/ 	.short	(.L_19 - .L_18)
	.align		4
.L_18:
        /*0070*/ 	.word	index@(_ZN10mxfp4_wmma34mxfp4_moe_grouped_gemm_wmma_kernelI6__halfEEvPKT_PKhS6_S4_PKjPS2_iiiiibb)
        /*0074*/ 	.word	0x00000000


	//----- nvinfo : EIATTR_MIN_STACK_SIZE
	.align		4
.L_19:
        /*0078*/ 	.byte	0x04, 0x12
        /*007a*/ 	.short	(.L_21 - .L_20)
	.align		4
.L_20:
        /*007c*/ 	.word	index@(_ZN10mxfp4_wmma24mxfp4_matmul_wmma_kernelI13__nv_bfloat16EEvPKT_PKhS6_S4_PS2_iiib)
        /*0080*/ 	.word	0x00000000


	//----- nvinfo : EIATTR_MIN_STACK_SIZE
	.align		4
.L_21:
        /*0084*/ 	.byte	0x04, 0x12
        /*0086*/ 	.short	(.L_23 - .L_22)
	.align		4
.L_22:
        /*0088*/ 	.word	index@(_ZN10mxfp4_wmma24mxfp4_matmul_wmma_kernelI6__halfEEvPKT_PKhS6_S4_PS2_iiib)
        /*008c*/ 	.word	0x00000000
.L_23:


//--------------------- .nv.compat                --------------------------
	.section	.nv.compat,"",@"SHT_CUDA_COMPAT_INFO"
	.align	4
        /*0000*/ 	.byte	0x02, 0x09, 0x00, 0x00, 0x02, 0x02, 0x01, 0x00, 0x02, 0x05, 0x05, 0x00, 0x03, 0x07, 0x01, 0x01
        /*0010*/ 	.byte	0x02, 0x03, 0x00, 0x00, 0x02, 0x06, 0x01, 0x00, 0x04, 0x0b, 0x08, 0x00, 0x09, 0x00, 0x00, 0x00
        /*0020*/ 	.byte	0x00, 0x00, 0x00, 0x00


//--------------------- .nv.info._ZN10mxfp4_wmma34mxfp4_moe_grouped_gemm_wmma_kernelI13__nv_bfloat16EEvPKT_PKhS6_S4_PKjPS2_iiiiibb --------------------------
	.section	.nv.info._ZN10mxfp4_wmma34mxfp4_moe_grouped_gemm_wmma_kernelI13__nv_bfloat16EEvPKT_PKhS6_S4_PKjPS2_iiiiibb,"",@"SHT_CUDA_INFO"
	.sectionflags	@""
	.align	4


	//----- nvinfo : EIATTR_CUDA_API_VERSION
	.align		4
        /*0000*/ 	.byte	0x04, 0x37
        /*0002*/ 	.short	(.L_25 - .L_24)
.L_24:
        /*0004*/ 	.word	0x00000082


	//----- nvinfo : EIATTR_KPARAM_INFO
	.align		4
.L_25:
        /*0008*/ 	.byte	0x04, 0x17
        /*000a*/ 	.short	(.L_27 - .L_26)
.L_26:
        /*000c*/ 	.word	0x00000000
        /*0010*/ 	.short	0x000c
        /*0012*/ 	.short	0x0045
        /*0014*/ 	.byte	0x00, 0xf0, 0x05, 0x00


	//----- nvinfo : EIATTR_KPARAM_INFO
	.align		4
.L_27:
        /*0018*/ 	.byte	0x04, 0x17
        /*001a*/ 	.short	(.L_29 - .L_28)
.L_28:
        /*001c*/ 	.word	0x00000000
        /*0020*/ 	.short	0x000b
        /*0022*/ 	.short	0x0044
        /*0024*/ 	.byte	0x00, 0xf0, 0x05, 0x00


	//----- nvinfo : EIATTR_KPARAM_INFO
	.align		4
.L_29:
        /*0028*/ 	.byte	0x04, 0x17
        /*002a*/ 	.short	(.L_31 - .L_30)
.L_30:
        /*002c*/ 	.word	0x00000000
        /*0030*/ 	.short	0x000a
        /*0032*/ 	.short	0x0040
        /*0034*/ 	.byte	0x00, 0xf0, 0x11, 0x00


	//----- nvinfo : EIATTR_KPARAM_INFO
	.align		4
.L_31:
        /*0038*/ 	.byte	0x04, 0x17
        /*003a*/ 	.short	(.L_33 - .L_32)
.L_32:
        /*003c*/ 	.word	0x00000000
        /*0040*/ 	.short	0x0009
        /*0042*/ 	.short	0x003c
        /*0044*/ 	.byte	0x00, 0xf0, 0x11, 0x00


	//----- nvinfo : EIATTR_KPARAM_INFO
	.align		4
.L_33:
        /*0048*/ 	.byte	0x04, 0x17
        /*004a*/ 	.short	(.L_35 - .L_34)
.L_34:
        /*004c*/ 	.word	0x00000000
        /*0050*/ 	.short	0x0008
        /*0052*/ 	.short	0x0038
        /*0054*/ 	.byte	0x00, 0xf0, 0x11, 0x00


	//----- nvinfo : EIATTR_KPARAM_INFO
	.align		4
.L_35:
        /*0058*/ 	.byte	0x04, 0x17
        /*005a*/ 	.short	(.L_37 - .L_36)
.L_36:
        /*005c*/ 	.word	0x00000000
        /*0060*/ 	.short	0x0007
        /*0062*/ 	.short	0x0034
        /*0064*/ 	.byte	0x00, 0xf0, 0x11, 0x00


	//----- nvinfo : EIATTR_KPARAM_INFO
	.align		4
.L_37:
        /*0068*/ 	.byte	0x04, 0x17
        /*006a*/ 	.short	(.L_39 - .L_38)
.L_38:
        /*006c*/ 	.word	0x00000000
        /*0070*/ 	.short	0x0006
        /*0072*/ 	.short	0x0030
        /*0074*/ 	.byte	0x00, 0xf0, 0x11, 0x00


	//----- nvinfo : EIATTR_KPARAM_INFO
	.align		4
.L_39:
        /*0078*/ 	.byte	0x04, 0x17
        /*007a*/ 	.short	(.L_41 - .L_40)
.L_40:
        /*007c*/ 	.word	0x00000000
        /*0080*/ 	.short	0x0005
        /*0082*/ 	.short	0x0028
        /*0084*/ 	.byte	0x00, 0xf5, 0x21, 0x00


	//----- nvinfo : EIATTR_KPARAM_INFO
	.align		4
.L_41:
        /*0088*/ 	.byte	0x04, 0x17
        /*008a*/ 	.short	(.L_43 - .L_42)
.L_42:
        /*008c*/ 	.word	0x00000000
        /*0090*/ 	.short	0x0004
        /*0092*/ 	.short	0x0020
        /*0094*/ 	.byte	0x00, 0xf5, 0x21, 0x00


	//----- nvinfo : EIATTR_KPARAM_INFO
	.align		4
.L_43:
        /*0098*/ 	.byte	0x04, 0x17
        /*009a*/ 	.short	(.L_45 - .L_44)
.L_44:
        /*009c*/ 	.word	0x00000000
        /*00a0*/ 	.short	0x0003
        /*00a2*/ 	.short	0x0018
        /*00a4*/ 	.byte	0x00, 0xf5, 0x21, 0x00


	//----- nvinfo : EIATTR_KPARAM_INFO
	.align		4
.L_45:
        /*00a8*/ 	.byte	0x04, 0x17
        /*00aa*/ 	.short	(.L_47 - .L_46)
.L_46:
        /*00ac*/ 	.word	0x00000000
        /*00b0*/ 	.short	0x0002
        /*00b2*/ 	.short	0x0010
        /*00b4*/ 	.byte	0x00, 0xf5, 0x21, 0x00


	//----- nvinfo : EIATTR_KPARAM_INFO
	.align		4
.L_47:
        /*00b8*/ 	.byte	0x04, 0x17
        /*00ba*/ 	.short	(.L_49 - .L_48)
.L_48:
        /*00bc*/ 	.word	0x00000000
        /*00c0*/ 	.short	0x0001
        /*00c2*/ 	.short	0x0008
        /*00c4*/ 	.byte	0x00, 0xf5, 0x21, 0x00


	//----- nvinfo : EIATTR_KPARAM_INFO
	.align		4
.L_49:
        /*00c8*/ 	.byte	0x04, 0x17
        /*00ca*/ 	.short	(.L_51 - .L_50)
.L_50:
        /*00cc*/ 	.word	0x00000000
        /*00d0*/ 	.short	0x0000
        /*00d2*/ 	.short	0x0000
        /*00d4*/ 	.byte	0x00, 0xf5, 0x21, 0x00


	//----- nvinfo : EIATTR_SPARSE_MMA_MASK
	.align		4
.L_51:
        /*00d8*/ 	.byte	0x03, 0x50
        /*00da*/ 	.short	0x0000


	//----- nvinfo : EIATTR_WMMA_USED
	.align		4
        /*00dc*/ 	.byte	0x01, 0x2b
	.zero		2


	//----- nvinfo : EIATTR_MAXREG_COUNT
	.align		4
        /*00e0*/ 	.byte	0x03, 0x1b
        /*00e2*/ 	.short	0x00ff


	//----- nvinfo : EIATTR_NUM_BARRIERS
	.align		4
        /*00e4*/ 	.byte	0x02, 0x4c
        /*00e6*/ 	.byte	0x01
	.zero		1


	//----- nvinfo : EIATTR_MERCURY_ISA_VERSION
	.align		4
        /*00e8*/ 	.byte	0x03, 0x5f
        /*00ea*/ 	.short	0x0101


	//----- nvinfo : EIATTR_INT_WARP_WIDE_INSTR_OFFSETS
	.align		4
        /*00ec*/ 	.byte	0x04, 0x31
        /*00ee*/ 	.short	(.L_53 - .L_52)


	//   ....[0]....
.L_52:
        /*00f0*/ 	.word	0x00000240


	//   ....[1]....
        /*00f4*/ 	.word	0x00000300


	//   ....[2]....
        /*00f8*/ 	.word	0x000004c0


	//   ....[3]....
        /*00fc*/ 	.word	0x00000560


	//   ....[4]....
        /*0100*/ 	.word	0x000005f0


	//   ....[5]....
        /*0104*/ 	.word	0x000006a0


	//   ....[6]....
        /*0108*/ 	.word	0x00000730


	//   ....[7]....
        /*010c*/ 	.word	0x000007e0


	//   ....[8]....
        /*0110*/ 	.word	0x00000870


	//   ....[9]....
        /*0114*/ 	.word	0x00000920


	//----- nvinfo : EIATTR_VRC_CTA_INIT_COUNT
	.align		4
.L_53:
        /*0118*/ 	.byte	0x02, 0x4a
	.zero		1
	.zero		1


	//----- nvinfo : EIATTR_EXIT_INSTR_OFFSETS
	.align		4
        /*011c*/ 	.byte	0x04, 0x1c
        /*011e*/ 	.short	(.L_55 - .L_54)


	//   ....[0]....
.L_54:
        /*0120*/ 	.word	0x00000a10


	//   ....[1]....
        /*0124*/ 	.word	0x000035d0


	//----- nvinfo : EIATTR_MAX_THREADS
	.align		4
.L_55:
        /*0128*/ 	.byte	0x04, 0x05
        /*012a*/ 	.short	(.L_57 - .L_56)
.L_56:
        /*012c*/ 	.word	0x00000100
        /*0130*/ 	.word	0x00000001
        /*0134*/ 	.word	0x00000001


	//----- nvinfo : EIATTR_CRS_STACK_SIZE
	.align		4
.L_57:
        /*0138*/ 	.byte	0x04, 0x1e
        /*013a*/ 	.short	(.L_59 - .L_58)
.L_58:
        /*013c*/ 	.word	0x00000000


	//----- nvinfo : EIATTR_CBANK_PARAM_SIZE
	.align		4
.L_59:
        /*0140*/ 	.byte	0x03, 0x19
        /*0142*/ 	.short	0x0046


	//----- nvinfo : EIATTR_PARAM_CBANK
	.align		4
        /*0144*/ 	.byte	0x04, 0x0a
        /*0146*/ 	.short	(.L_61 - .L_60)
	.align		4
.L_60:
        /*0148*/ 	.word	index@(.nv.constant0._ZN10mxfp4_wmma34mxfp4_moe_grouped_gemm_wmma_kernelI13__nv_bfloat16EEvPKT_PKhS6_S4_PKjPS2_iiiiibb)
        /*014c*/ 	.short	0x0380
        /*014e*/ 	.short	0x0046


	//----- nvinfo : EIATTR_SW_WAR
	.align		4
.L_61:
        /*0150*/ 	.byte	0x04, 0x36
        /*0152*/ 	.short	(.L_63 - .L_62)
.L_62:
        /*0154*/ 	.word	0x00000008
.L_63:


//--------------------- .nv.info._ZN10mxfp4_wmma34mxfp4_moe_grouped_gemm_wmma_kernelI6__halfEEvPKT_PKhS6_S4_PKjPS2_iiiiibb --------------------------
	.section	.nv.info._ZN10mxfp4_wmma34mxfp4_moe_grouped_gemm_wmma_kernelI6__halfEEvPKT_PKhS6_S4_PKjPS2_iiiiibb,"",@"SHT_CUDA_INFO"
	.sectionflags	@""
	.align	4


	//----- nvinfo : EIATTR_CUDA_API_VERSION
	.align		4
        /*0000*/ 	.byte	0x04, 0x37
        /*0002*/ 	.short	(.L_65 - .L_64)
.L_64:
        /*0004*/ 	.word	0x00000082


	//----- nvinfo : EIATTR_KPARAM_INFO
	.align		4
.L_65:
        /*0008*/ 	.byte	0x04, 0x17
        /*000a*/ 	.short	(.L_67 - .L_66)
.L_66:
        /*000c*/ 	.word	0x00000000
        /*0010*/ 	.short	0x000c
        /*0012*/ 	.short	0x0045
        /*0014*/ 	.byte	0x00, 0xf0, 0x05, 0x00


	//----- nvinfo : EIATTR_KPARAM_INFO
	.align		4
.L_67:
        /*0018*/ 	.byte	0x04, 0x17
        /*001a*/ 	.short	(.L_69 - .L_68)
.L_68:
        /*001c*/ 	.word	0x00000000
        /*0020*/ 	.short	0x000b
        /*0022*/ 	.short	0x0044
        /*0024*/ 	.byte	0x00, 0xf0, 0x05, 0x00


	//----- nvinfo : EIATTR_KPARAM_INFO
	.align		4
.L_69:
        /*0028*/ 	.byte	0x04, 0x17
        /*002a*/ 	.short	(.L_71 - .L_70)
.L_70:
        /*002c*/ 	.word	0x00000000
        /*0030*/ 	.short	0x000a
        /*0032*/ 	.short	0x0040
        /*0034*/ 	.byte	0x00, 0xf0, 0x11, 0x00


	//----- nvinfo : EIATTR_KPARAM_INFO
	.align		4
.L_71:
        /*0038*/ 	.byte	0x04, 0x17
        /*003a*/ 	.short	(.L_73 - .L_72)
.L_72:
        /*003c*/ 	.word	0x00000000
        /*0040*/ 	.short	0x0009
        /*0042*/ 	.short	0x003c
        /*0044*/ 	.byte	0x00, 0xf0, 0x11, 0x00


	//----- nvinfo : EIATTR_KPARAM_INFO
	.align		4
.L_73:
        /*0048*/ 	.byte	0x04, 0x17
        /*004a*/ 	.short	(.L_75 - .L_74)
.L_74:
        /*004c*/ 	.word	0x00000000
        /*0050*/ 	.short	0x0008
        /*0052*/ 	.short	0x0038
        /*0054*/ 	.byte	0x00, 0xf0, 0x11, 0x00


	//----- nvinfo : EIATTR_KPARAM_INFO
	.align		4
.L_75:
        /*0058*/ 	.byte	0x04, 0x17
        /*005a*/ 	.short	(.L_77 - .L_76)
.L_76:
        /*005c*/ 	.word	0x00000000
        /*0060*/ 	.short	0x0007
        /*0062*/ 	.short	0x0034
        /*0064*/ 	.byte	0x00, 0xf0, 0x11, 0x00


	//----- nvinfo : EIATTR_KPARAM_INFO
	.align		4
.L_77:
        /*0068*/ 	.byte	0x04, 0x17
        /*006a*/ 	.short	(.L_79 - .L_78)
.L_78:
        /*006c*/ 	.word	0x00000000
        /*0070*/ 	.short	0x0006
        /*0072*/ 	.short	0x0030
        /*0074*/ 	.byte	0x00, 0xf0, 0x11, 0x00


	//----- nvinfo : EIATTR_KPARAM_INFO
	.align		4
.L_79:
        /*0078*/ 	.byte	0x04, 0x17
        /*007a*/ 	.short	(.L_81 - .L_80)
.L_80:
        /*007c*/ 	.word	0x00000000
        /*0080*/ 	.short	0x0005
        /*0082*/ 	.short	0x0028
        /*0084*/ 	.byte	0x00, 0xf5, 0x21, 0x00


	//----- nvinfo : EIATTR_KPARAM_INFO
	.align		4
.L_81:
        /*0088*/ 	.byte	0x04, 0x17
        /*008a*/ 	.short	(.L_83 - .L_82)
.L_82:
        /*008c*/ 	.word	0x00000000
        /*0090*/ 	.short	0x0004
        /*0092*/ 	.short	0x0020
        /*0094*/ 	.byte	0x00, 0xf5, 0x21, 0x00


	//----- nvinfo : EIATTR_KPARAM_INFO
	.align		4
.L_83:
        /*0098*/ 	.byte	0x04, 0x17
        /*009a*/ 	.short	(.L_85 - .L_84)
.L_84:
        /*009c*/ 	.word	0x00000000
        /*00a0*/ 	.short	0x0003
        /*00a2*/ 	.short	0x0018
        /*00a4*/ 	.byte	0x00, 0xf5, 0x21, 0x00


	//----- nvinfo : EIATTR_KPARAM_INFO
	.align		4
.L_85:
        /*00a8*/ 	.byte	0x04, 0x17
        /*00aa*/ 	.short	(.L_87 - .L_86)
.L_86:
        /*00ac*/ 	.word	0x00000000
        /*00b0*/ 	.short	0x0002
        /*00b2*/ 	.short	0x0010
        /*00b4*/ 	.byte	0x00, 0xf5, 0x21, 0x00


	//----- nvinfo : EIATTR_KPARAM_INFO
	.align		4
.L_87:
        /*00b8*/ 	.byte	0x04, 0x17
        /*00ba*/ 	.short	(.L_89 - .L_88)
.L_88:
        /*00bc*/ 	.word	0x00000000
        /*00c0*/ 	.short	0x0001
        /*00c2*/ 	.short	0x0008
        /*00c4*/ 	.byte	0x00, 0xf5, 0x21, 0x00


	//----- nvinfo : EIATTR_KPARAM_INFO
	.align		4
.L_89:
        /*00c8*/ 	.byte	0x04, 0x17
        /*00ca*/ 	.short	(.L_91 - .L_90)
.L_90:
        /*00cc*/ 	.word	0x00000000
        /*00d0*/ 	.short	0x0000
        /*00d2*/ 	.short	0x0000
        /*00d4*/ 	.byte	0x00, 0xf5, 0x21, 0x00


	//----- nvinfo : EIATTR_SPARSE_MMA_MASK
	.align		4
.L_91:
        /*00d8*/ 	.byte	0x03, 0x50
        /*00da*/ 	.short	0x0000


	//----- nvinfo : EIATTR_WMMA_USED
	.align		4
        /*00dc*/ 	.byte	0x01, 0x2b
	.zero		2


	//----- nvinfo : EIATTR_MAXREG_COUNT
	.align		4
        /*00e0*/ 	.byte	0x03, 0x1b
        /*00e2*/ 	.short	0x00ff


	//----- nvinfo : EIATTR_NUM_BARRIERS
	.align		4
        /*00e4*/ 	.byte	0x02, 0x4c
        /*00e6*/ 	.byte	0x01
	.zero		1


	//----- nvinfo : EIATTR_MERCURY_ISA_VERSION
	.align		4
        /*00e8*/ 	.byte	0x03, 0x5f
        /*00ea*/ 	.short	0x0101


	//----- nvinfo : EIATTR_INT_WARP_WIDE_INSTR_OFFSETS
	.align		4
        /*00ec*/ 	.byte	0x04, 0x31
        /*00ee*/ 	.short	(.L_93 - .L_92)


	//   ....[0]....
.L_92:
        /*00f0*/ 	.word	0x00000240


	//   ....[1]....
        /*00f4*/ 	.word	0x00000300


	//   ....[2]....
        /*00f8*/ 	.word	0x000004c0


	//   ....[3]....
        /*00fc*/ 	.word	0x00000560


	//   ....[4]....
        /*0100*/ 	.word	0x000005f0


	//   ....[5]....
        /*0104*/ 	.word	0x000006a0


	//   ....[6]....
        /*0108*/ 	.word	0x00000730


	//   ....[7]....
        /*010c*/ 	.word	0x000007e0


	//   ....[8]....
        /*0110*/ 	.word	0x00000870


	//   ....[9]....
        /*0114*/ 	.word	0x00000920


	//----- nvinfo : EIATTR_VRC_CTA_INIT_COUNT
	.align		4
.L_93:
        /*0118*/ 	.byte	0x02, 0x4a
	.zero		1
	.zero		1


	//----- nvinfo : EIATTR_EXIT_INSTR_OFFSETS
	.align		4
        /*011c*/ 	.byte	0x04, 0x1c
        /*011e*/ 	.short	(.L_95 - .L_94)


	//   ....[0]....
.L_94:
        /*0120*/ 	.word	0x00000a10


	//   ....[1]....
        /*0124*/ 	.word	0x00003390


	//----- nvinfo : EIATTR_MAX_THREADS
	.align		4
.L_95:
        /*0128*/ 	.byte	0x04, 0x05
        /*012a*/ 	.short	(.L_97 - .L_96)
.L_96:
        /*012c*/ 	.word	0x00000100
        /*0130*/ 	.word	0x00000001
        /*0134*/ 	.word	0x00000001


	//----- nvinfo : EIATTR_CRS_STACK_SIZE
	.align		4
.L_97:
        /*0138*/ 	.byte	0x04, 0x1e
        /*013a*/ 	.short	(.L_99 - .L_98)
.L_98:
        /*013c*/ 	.word	0x00000000


	//----- nvinfo : EIATTR_CBANK_PARAM_SIZE
	.align		4
.L_99:
        /*0140*/ 	.byte	0x03, 0x19
        /*0142*/ 	.short	0x0046


	//----- nvinfo : EIATTR_PARAM_CBANK
	.align		4
        /*0144*/ 	.byte	0x04, 0x0a
        /*0146*/ 	.short	(.L_101 - .L_100)
	.align		4
.L_100:
        /*0148*/ 	.word	index@(.nv.constant0._ZN10mxfp4_wmma34mxfp4_moe_grouped_gemm_wmma_kernelI6__halfEEvPKT_PKhS6_S4_PKjPS2_iiiiibb)
        /*014c*/ 	.short	0x0380
        /*014e*/ 	.short	0x0046


	//----- nvinfo : EIATTR_SW_WAR
	.align		4
.L_101:
        /*0150*/ 	.byte	0x04, 0x36
        /*0152*/ 	.short	(.L_103 - .L_102)
.L_102:
        /*0154*/ 	.word	0x00000008
.L_103:


//--------------------- .nv.info._ZN10mxfp4_wmma24mxfp4_matmul_wmma_kernelI13__nv_bfloat16EEvPKT_PKhS6_S4_PS2_iiib --------------------------
	.section	.nv.info._ZN10mxfp4_wmma24mxfp4_matmul_wmma_kernelI13__nv_bfloat16EEvPKT_PKhS6_S4_PS2_iiib,"",@"SHT_CUDA_INFO"
	.sectionflags	@""
	.align	4


	//----- nvinfo : EIATTR_CUDA_API_VERSION
	.align		4
        /*0000*/ 	.byte	0x04, 0x37
        /*0002*/ 	.short	(.L_105 - .L_104)
.L_104:
        /*0004*/ 	.word	0x00000082


	//----- nvinfo : EIATTR_KPARAM_INFO
	.align		4
.L_105:
        /*0008*/ 	.byte	0x04, 0x17
        /*000a*/ 	.short	(.L_107 - .L_106)
.L_106:
        /*000c*/ 	.word	0x00000000
        /*0010*/ 	.short	0x0008
        /*0012*/ 	.short	0x0034
        /*0014*/ 	.byte	0x00, 0xf0, 0x05, 0x00


	//----- nvinfo : EIATTR_KPARAM_INFO
	.align		4
.L_107:
        /*0018*/ 	.byte	0x04, 0x17
        /*001a*/ 	.short	(.L_109 - .L_108)
.L_108:
        /*001c*/ 	.word	0x00000000
        /*0020*/ 	.short	0x0007
        /*0022*/ 	.short	0x0030
        /*0024*/ 	.byte	0x00, 0xf0, 0x11, 0x00


	//----- nvinfo : EIATTR_KPARAM_INFO
	.align		4
.L_109:
        /*0028*/ 	.byte	0x04, 0x17
        /*002a*/ 	.short	(.L_111 - .L_110)
.L_110:
        /*002c*/ 	.word	0x00000000
        /*0030*/ 	.short	0x0006
        /*0032*/ 	.short	0x002c
        /*0034*/ 	.byte	0x00, 0xf0, 0x11, 0x00


	//----- nvinfo : EIATTR_KPARAM_INFO
	.align		4
.L_111:
        /*0038*/ 	.byte	0x04, 0x17
        /*003a*/ 	.short	(.L_113 - .L_112)
.L_112:
        /*003c*/ 	.word	0x00000000
        /*0040*/ 	.short	0x0005
        /*0042*/ 	.short	0x0028
        /*0044*/ 	.byte	0x00, 0xf0, 0x11, 0x00


	//----- nvinfo : EIATTR_KPARAM_INFO
	.align		4
.L_113:
        /*0048*/ 	.byte	0x04, 0x17
        /*004a*/ 	.short	(.L_115 - .L_114)
.L_114:
        /*004c*/ 	.word	0x00000000
        /*0050*/ 	.short	0x0004
        /*0052*/ 	.short	0x0020
        /*0054*/ 	.byte	0x00, 0xf5, 0x21, 0x00


	//----- nvinfo : EIATTR_KPARAM_INFO
	.align		4
.L_115:
        /*0058*/ 	.byte	0x04, 0x17
        /*005a*/ 	.short	(.L_117 - .L_116)
.L_116:
        /*005c*/ 	.word	0x00000000
        /*0060*/ 	.short	0x0003
        /*0062*/ 	.short	0x0018
        /*0064*/ 	.byte	0x00, 0xf5, 0x21, 0x00


	//----- nvinfo : EIATTR_KPARAM_INFO
	.align		4
.L_117:
        /*0068*/ 	.byte	0x04, 0x17
        /*006a*/ 	.short	(.L_119 - .L_118)
.L_118:
        /*006c*/ 	.word	0x00000000
        /*0070*/ 	.short	0x0002
        /*0072*/ 	.short	0x0010
        /*0074*/ 	.byte	0x00, 0xf5, 0x21, 0x00


	//----- nvinfo : EIATTR_KPARAM_INFO
	.align		4
.L_119:
        /*0078*/ 	.byte	0x04, 0x17
        /*007a*/ 	.short	(.L_121 - .L_120)
.L_120:
        /*007c*/ 	.word	0x00000000
        /*0080*/ 	.short	0x0001
        /*0082*/ 	.short	0x0008
        /*0084*/ 	.byte	0x00, 0xf5, 0x21, 0x00


	//----- nvinfo : EIATTR_KPARAM_INFO
	.align		4
.L_121:
        /*0088*/ 	.byte	0x04, 0x17
        /*008a*/ 	.short	(.L_123 - .L_122)
.L_122:
        /*008c*/ 	.word	0x00000000
        /*0090*/ 	.short	0x0000
        /*0092*/ 	.short	0x0000
        /*0094*/ 	.byte	0x00, 0xf5, 0x21, 0x00


	//----- nvinfo : EIATTR_SPARSE_MMA_MASK
	.align		4
.L_123:
        /*0098*/ 	.byte	0x03, 0x50
        /*009a*/ 	.short	0x0000


	//----- nvinfo : EIATTR_WMMA_USED
	.align		4
        /*009c*/ 	.byte	0x01, 0x2b
	.zero		2


	//----- nvinfo : EIATTR_MAXREG_COUNT
	.align		4
        /*00a0*/ 	.byte	0x03, 0x1b
        /*00a2*/ 	.short	0x00ff


	//----- nvinfo : EIATTR_NUM_BARRIERS
	.align		4
        /*00a4*/ 	.byte	0x02, 0x4c
        /*00a6*/ 	.byte	0x01
	.zero		1


	//----- nvinfo : EIATTR_MERCURY_ISA_VERSION
	.align		4
        /*00a8*/ 	.byte	0x03, 0x5f
        /*00aa*/ 	.short	0x0101


	//----- nvinfo : EIATTR_VRC_CTA_INIT_COUNT
	.align		4
        /*00ac*/ 	.byte	0x02, 0x4a
	.zero		1
	.zero		1


	//----- nvinfo : EIATTR_EXIT_INSTR_OFFSETS
	.align		4
        /*00b0*/ 	.byte	0x04, 0x1c
        /*00b2*/ 	.short	(.L_125 - .L_124)


	//   ....[0]....
.L_124:
        /*00b4*/ 	.word	0x00001920


	//   ....[1]....
        /*00b8*/ 	.word	0x00001ba0


	//----- nvinfo : EIATTR_MAX_THREADS
	.align		4
.L_125:
        /*00bc*/ 	.byte	0x04, 0x05
        /*00be*/ 	.short	(.L_127 - .L_126)
.L_126:
        /*00c0*/ 	.word	0x00000100
        /*00c4*/ 	.word	0x00000001
        /*00c8*/ 	.word	0x00000001


	//----- nvinfo : EIATTR_CRS_STACK_SIZE
	.align		4
.L_127:
        /*00cc*/ 	.byte	0x04, 0x1e
        /*00ce*/ 	.short	(.L_129 - .L_128)
.L_128:
        /*00d0*/ 	.word	0x00000000


	//----- nvinfo : EIATTR_CBANK_PARAM_SIZE
	.align		4
.L_129:
        /*00d4*/ 	.byte	0x03, 0x19
        /*00d6*/ 	.short	0x0035


	//----- nvinfo : EIATTR_PARAM_CBANK
	.align		4
        /*00d8*/ 	.byte	0x04, 0x0a
        /*00da*/ 	.short	(.L_131 - .L_130)
	.align		4
.L_130:
        /*00dc*/ 	.word	index@(.nv.constant0._ZN10mxfp4_wmma24mxfp4_matmul_wmma_kernelI13__nv_bfloat16EEvPKT_PKhS6_S4_PS2_iiib)
        /*00e0*/ 	.short	0x0380
        /*00e2*/ 	.short	0x0035


	//----- nvinfo : EIATTR_SW_WAR
	.align		4
.L_131:
        /*00e4*/ 	.byte	0x04, 0x36
        /*00e6*/ 	.short	(.L_133 - .L_132)
.L_132:
        /*00e8*/ 	.word	0x00000008
.L_133:


//--------------------- .nv.info._ZN10mxfp4_wmma24mxfp4_matmul_wmma_kernelI6__halfEEvPKT_PKhS6_S4_PS2_iiib --------------------------
	.section	.nv.info._ZN10mxfp4_wmma24mxfp4_matmul_wmma_kernelI6__halfEEvPKT_PKhS6_S4_PS2_iiib,"",@"SHT_CUDA_INFO"
	.sectionflags	@""
	.align	4


	//----- nvinfo : EIATTR_CUDA_API_VERSION
	.align		4
        /*0000*/ 	.byte	0x04, 0x37
        /*0002*/ 	.short	(.L_135 - .L_134)
.L_134:
        /*0004*/ 	.word	0x00000082


	//----- nvinfo : EIATTR_KPARAM_INFO
	.align		4
.L_135:
        /*0008*/ 	.byte	0x04, 0x17
        /*000a*/ 	.short	(.L_137 - .L_136)
.L_136:
        /*000c*/ 	.word	0x00000000
        /*0010*/ 	.short	0x0008
        /*0012*/ 	.short	0x0034
        /*0014*/ 	.byte	0x00, 0xf0, 0x05, 0x00


	//----- nvinfo : EIATTR_KPARAM_INFO
	.align		4
.L_137:
        /*0018*/ 	.byte	0x04, 0x17
        /*001a*/ 	.short	(.L_139 - .L_138)
.L_138:
        /*001c*/ 	.word	0x00000000
        /*0020*/ 	.short	0x0007
        /*0022*/ 	.short	0x0030
        /*0024*/ 	.byte	0x00, 0xf0, 0x11, 0x00


	//----- nvinfo : EIATTR_KPARAM_INFO
	.align		4
.L_139:
        /*0028*/ 	.byte	0x04, 0x17
        /*002a*/ 	.short	(.L_141 - .L_140)
.L_140:
        /*002c*/ 	.word	0x00000000
        /*0030*/ 	.short	0x0006
        /*0032*/ 	.short	0x002c
        /*0034*/ 	.byte	0x00, 0xf0, 0x11, 0x00


	//----- nvinfo : EIATTR_KPARAM_INFO
	.align		4
.L_141:
        /*0038*/ 	.byte	0x04, 0x17
        /*003a*/ 	.short	(.L_143 - .L_142)
.L_142:
        /*003c*/ 	.word	0x00000000
        /*0040*/ 	.short	0x0005
        /*0042*/ 	.short	0x0028
        /*0044*/ 	.byte	0x00, 0xf0, 0x11, 0x00


	//----- nvinfo : EIATTR_KPARAM_INFO
	.align		4
.L_143:
        /*0048*/ 	.byte	0x04, 0x17
        /*004a*/ 	.short	(.L_145 - .L_144)
.L_144:
        /*004c*/ 	.word	0x00000000
        /*0050*/ 	.short	0x0004
        /*0052*/ 	.short	0x0020
        /*0054*/ 	.byte	0x00, 0xf5, 0x21, 0x00


	//----- nvinfo : EIATTR_KPARAM_INFO
	.align		4
.L_145:
        /*0058*/ 	.byte	0x04, 0x17
        /*005a*/ 	.short	(.L_147 - .L_146)
.L_146:
        /*005c*/ 	.word	0x00000000
        /*0060*/ 	.short	0x0003
        /*0062*/ 	.short	0x0018
        /*0064*/ 	.byte	0x00, 0xf5, 0x21, 0x00


	//----- nvinfo : EIATTR_KPARAM_INFO
	.align		4
.L_147:
        /*0068*/ 	.byte	0x04, 0x17
        /*006a*/ 	.short	(.L_149 - .L_148)
.L_148:
        /*006c*/ 	.word	0x00000000
        /*0070*/ 	.short	0x0002
        /*0072*/ 	.short	0x0010
        /*0074*/ 	.byte	0x00, 0xf5, 0x21, 0x00


	//----- nvinfo : EIATTR_KPARAM_INFO
	.align		4
.L_149:
        /*0078*/ 	.byte	0x04, 0x17
        /*007a*/ 	.short	(.L_151 - .L_150)
.L_150:
        /*007c*/ 	.word	0x00000000
        /*0080*/ 	.short	0x0001
        /*0082*/ 	.short	0x0008
        /*0084*/ 	.byte	0x00, 0xf5, 0x21, 0x00


	//----- nvinfo : EIATTR_KPARAM_INFO
	.align		4
.L_151:
        /*0088*/ 	.byte	0x04, 0x17
        /*008a*/ 	.short	(.L_153 - .L_152)
.L_152:
        /*008c*/ 	.word	0x00000000
        /*0090*/ 	.short	0x0000
        /*0092*/ 	.short	0x0000
        /*0094*/ 	.byte	0x00, 0xf5, 0x21, 0x00


	//----- nvinfo : EIATTR_SPARSE_MMA_MASK
	.align		4
.L_153:
        /*0098*/ 	.byte	0x03, 0x50
        /*009a*/ 	.short	0x0000


	//----- nvinfo : EIATTR_WMMA_USED
	.align		4
        /*009c*/ 	.byte	0x01, 0x2b
	.zero		2


	//----- nvinfo : EIATTR_MAXREG_COUNT
	.align		4
        /*00a0*/ 	.byte	0x03, 0x1b
        /*00a2*/ 	.short	0x00ff


	//----- nvinfo : EIATTR_NUM_BARRIERS
	.align		4
        /*00a4*/ 	.byte	0x02, 0x4c
        /*00a6*/ 	.byte	0x01
	.zero		1


	//----- nvinfo : EIATTR_MERCURY_ISA_VERSION
	.align		4
        /*00a8*/ 	.byte	0x03, 0x5f
        /*00aa*/ 	.short	0x0101


	//----- nvinfo : EIATTR_VRC_CTA_INIT_COUNT
	.align		4
        /*00ac*/ 	.byte	0x02, 0x4a
	.zero		1
	.zero		1


	//----- nvinfo : EIATTR_EXIT_INSTR_OFFSETS
	.align		4
        /*00b0*/ 	.byte	0x04, 0x1c
        /*00b2*/ 	.short	(.L_155 - .L_154)


	//   ....[0]....
.L_154:
        /*00b4*/ 	.word	0x000017a0


	//   ....[1]....
        /*00b8*/ 	.word	0x00001a00


	//----- nvinfo : EIATTR_MAX_THREADS
	.align		4
.L_155:
        /*00bc*/ 	.byte	0x04, 0x05
        /*00be*/ 	.short	(.L_157 - .L_156)
.L_156:
        /*00c0*/ 	.word	0x00000100
        /*00c4*/ 	.word	0x00000001
        /*00c8*/ 	.word	0x00000001


	//----- nvinfo : EIATTR_CRS_STACK_SIZE
	.align		4
.L_157:
        /*00cc*/ 	.byte	0x04, 0x1e
        /*00ce*/ 	.short	(.L_159 - .L_158)
.L_158:
        /*00d0*/ 	.word	0x00000000


	//----- nvinfo : EIATTR_CBANK_PARAM_SIZE
	.align		4
.L_159:
        /*00d4*/ 	.byte	0x03, 0x19
        /*00d6*/ 	.short	0x0035


	//----- nvinfo : EIATTR_PARAM_CBANK
	.align		4
        /*00d8*/ 	.byte	0x04, 0x0a
        /*00da*/ 	.short	(.L_161 - .L_160)
	.align		4
.L_160:
        /*00dc*/ 	.word	index@(.nv.constant0._ZN10mxfp4_wmma24mxfp4_matmul_wmma_kernelI6__halfEEvPKT_PKhS6_S4_PS2_iiib)
        /*00e0*/ 	.short	0x0380
        /*00e2*/ 	.short	0x0035


	//----- nvinfo : EIATTR_SW_WAR
	.align		4
.L_161:
        /*00e4*/ 	.byte	0x04, 0x36
        /*00e6*/ 	.short	(.L_163 - .L_162)
.L_162:
        /*00e8*/ 	.word	0x00000008
.L_163:


//--------------------- .nv.callgraph             --------------------------
	.section	.nv.callgraph,"",@"SHT_CUDA_CALLGRAPH"
	.align	4
	.sectionentsize	8
	.align		4
        /*0000*/ 	.word	0x00000000
	.align		4
        /*0004*/ 	.word	0xffffffff
	.align		4
        /*0008*/ 	.word	0x00000000
	.align		4
        /*000c*/ 	.word	0xfffffffe
	.align		4
        /*0010*/ 	.word	0x00000000
	.align		4
        /*0014*/ 	.word	0xfffffffd
	.align		4
        /*0018*/ 	.word	0x00000000
	.align		4
        /*001c*/ 	.word	0xfffffffc


//--------------------- .text._ZN10mxfp4_wmma34mxfp4_moe_grouped_gemm_wmma_kernelI13__nv_bfloat16EEvPKT_PKhS6_S4_PKjPS2_iiiiibb --------------------------
	.section	.text._ZN10mxfp4_wmma34mxfp4_moe_grouped_gemm_wmma_kernelI13__nv_bfloat16EEvPKT_PKhS6_S4_PKjPS2_iiiiibb,"ax",@progbits
	.align	128
        .global         _ZN10mxfp4_wmma34mxfp4_moe_grouped_gemm_wmma_kernelI13__nv_bfloat16EEvPKT_PKhS6_S4_PKjPS2_iiiiibb
        .type           _ZN10mxfp4_wmma34mxfp4_moe_grouped_gemm_wmma_kernelI13__nv_bfloat16EEvPKT_PKhS6_S4_PKjPS2_iiiiibb,@function
        .size           _ZN10mxfp4_wmma34mxfp4_moe_grouped_gemm_wmma_kernelI13__nv_bfloat16EEvPKT_PKhS6_S4_PKjPS2_iiiiibb,(.L_x_112 - _ZN10mxfp4_wmma34mxfp4_moe_grouped_gemm_wmma_kernelI13__nv_bfloat16EEvPKT_PKhS6_S4_PKjPS2_iiiiibb)
        .other          _ZN10mxfp4_wmma34mxfp4_moe_grouped_gemm_wmma_kernelI13__nv_bfloat16EEvPKT_PKhS6_S4_PKjPS2_iiiiibb,@"STO_CUDA_ENTRY STV_DEFAULT"
_ZN10mxfp4_wmma34mxfp4_moe_grouped_gemm_wmma_kernelI13__nv_bfloat16EEvPKT_PKhS6_S4_PKjPS2_iiiiibb:
.text._ZN10mxfp4_wmma34mxfp4_moe_grouped_gemm_wmma_kernelI13__nv_bfloat16EEvPKT_PKhS6_S4_PKjPS2_iiiiibb:
[----:B------:R-:W-:Y:S01]  /*0000*/  LDC R1, c[0x0][0x37c] ;  /* 0x0000df00ff017b82 */ /* 0x000fe20000000800 */
[----:B------:R-:W0:Y:S01]  /*0010*/  S2R R31, SR_TID.X ;  /* 0x00000000001f7919 */ /* 0x000e220000002100 */
[----:B------:R-:W1:Y:S06]  /*0020*/  LDCU.64 UR6, c[0x0][0x3b0] ;  /* 0x00007600ff0677ac */ /* 0x000e6c0008000a00 */
[----:B------:R-:W2:Y:S01]  /*0030*/  S2UR UR16, SR_CTAID.Y ;  /* 0x00000000001079c3 */ /* 0x000ea20000002600 */
[----:B------:R-:W-:Y:S01]  /*0040*/  BSSY.RECONVERGENT B0, `(.L_x_0) ;  /* 0x0000096000007945 */ /* 0x000fe20003800200 */
[----:B------:R-:W3:Y:S01]  /*0050*/  LDCU.64 UR12, c[0x0][0x358] ;  /* 0x00006b00ff0c77ac */ /* 0x000ee20008000a00 */
[----:B-1----:R-:W-:Y:S01]  /*0060*/  UIMAD UR7, UR7, UR6, URZ ;  /* 0x00000006070772a4 */ /* 0x002fe2000f8e02ff */
[----:B0-----:R-:W-:-:S13]  /*0070*/  ISETP.NE.AND P0, PT, R31, RZ, PT ;  /* 0x000000ff1f00720c */ /* 0x001fda0003f05270 */
[----:B------:R-:W0:Y:S01]  /*0080*/  @!P0 S2R R3, SR_CgaCtaId ;  /* 0x0000000000038919 */ /* 0x000e220000008800 */
[----:B------:R-:W-:-:S04]  /*0090*/  @!P0 MOV R0, 0x400 ;  /* 0x0000040000008802 */ /* 0x000fc80000000f00 */
[----:B0-----:R-:W-:-:S05]  /*00a0*/  @!P0 LEA R0, R3, R0, 0x18 ;  /* 0x0000000003008211 */ /* 0x001fca00078ec0ff */
[----:B------:R0:W-:Y:S01]  /*00b0*/  @!P0 STS [R0], RZ ;  /* 0x000000ff00008388 */ /* 0x0001e20000000800 */
[----:B------:R-:W-:Y:S01]  /*00c0*/  BAR.SYNC.DEFER_BLOCKING 0x0 ;  /* 0x0000000000007b1d */ /* 0x000fe20000010000 */
[----:B------:R-:W-:-:S13]  /*00d0*/  ISETP.GE.AND P0, PT, R31, UR7, PT ;  /* 0x000000071f007c0c */ /* 0x000fda000bf06270 */
[----:B0-23--:R-:W-:Y:S05]  /*00e0*/  @P0 BRA `(.L_x_1) ;  /* 0x00000008002c0947 */ /* 0x00dfea0003800000 */
[----:B------:R-:W-:Y:S01]  /*00f0*/  LOP3.LUT R0, RZ, R31, RZ, 0x33, !PT ;  /* 0x0000001fff007212 */ /* 0x000fe200078e33ff */
[----:B------:R-:W-:Y:S01]  /*0100*/  BSSY.RECONVERGENT B1, `(.L_x_2) ;  /* 0x0000027000017945 */ /* 0x000fe20003800200 */
[----:B------:R-:W-:-:S03]  /*0110*/  IMAD.MOV.U32 R5, RZ, RZ, R31 ;  /* 0x000000ffff057224 */ /* 0x000fc600078e001f */
[----:B------:R-:W-:-:S05]  /*0120*/  VIADD R0, R0, UR7 ;  /* 0x0000000700007c36 */ /* 0x000fca0008000000 */
[----:B------:R-:W-:-:S04]  /*0130*/  LOP3.LUT R2, R0, 0x300, RZ, 0xc0, !PT ;  /* 0x0000030000027812 */ /* 0x000fc800078ec0ff */
[----:B------:R-:W-:-:S13]  /*0140*/  ISETP.NE.AND P0, PT, R2, 0x300, PT ;  /* 0x000003000200780c */ /* 0x000fda0003f05270 */
[----:B------:R-:W-:Y:S05]  /*0150*/  @!P0 BRA `(.L_x_3) ;  /* 0x0000000000848947 */ /* 0x000fea0003800000 */
[----:B------:R-:W0:Y:S01]  /*0160*/  LDC.64 R6, c[0x0][0x3a0] ;  /* 0x0000e800ff067b82 */ /* 0x000e220000000a00 */
[----:B------:R-:W-:Y:S01]  /*0170*/  LEA.HI R2, R0, 0x1, RZ, 0x18 ;  /* 0x0000000100027811 */ /* 0x000fe200078fc0ff */
[----:B------:R-:W-:Y:S02]  /*0180*/  IMAD.MOV.U32 R9, RZ, RZ, RZ ;  /* 0x000000ffff097224 */ /* 0x000fe400078e00ff */
[----:B------:R-:W-:Y:S01]  /*0190*/  IMAD.MOV.U32 R5, RZ, RZ, R31 ;  /* 0x000000ffff057224 */ /* 0x000fe200078e001f */
[----:B------:R-:W-:-:S07]  /*01a0*/  LOP3.LUT R4, R2, 0x3, RZ, 0xc0, !PT ;  /* 0x0000000302047812 */ /* 0x000fce00078ec0ff */
.L_x_6:
[----:B0-----:R-:W-:-:S06]  /*01b0*/  IMAD.WIDE.U32 R2, R5, 0x4, R6 ;  /* 0x0000000405027825 */ /* 0x001fcc00078e0006 */
[----:B------:R-:W2:Y:S01]  /*01c0*/  LDG.E.CONSTANT R2, desc[UR12][R2.64] ;  /* 0x0000000c02027981 */ /* 0x000ea2000c1e9900 */
[----:B------:R-:W-:Y:S01]  /*01d0*/  VIADD R9, R9, 0x1 ;  /* 0x0000000109097836 */ /* 0x000fe20000000000 */
[----:B------:R-:W-:Y:S04]  /*01e0*/  BSSY.RECONVERGENT B2, `(.L_x_4) ;  /* 0x0000016000027945 */ /* 0x000fe80003800200 */
[----:B------:R-:W-:Y:S02]  /*01f0*/  ISETP.NE.AND P1, PT, R9, R4, PT ;  /* 0x000000040900720c */ /* 0x000fe40003f25270 */
[----:B--2---:R-:W-:-:S13]  /*0200*/  ISETP.NE.AND P0, PT, R2, UR16, PT ;  /* 0x0000001002007c0c */ /* 0x004fda000bf05270 */
[----:B------:R-:W-:Y:S05]  /*0210*/  @P0 BRA `(.L_x_5) ;  /* 0x0000000000480947 */ /* 0x000fea0003800000 */
[----:B------:R-:W0:Y:S01]  /*0220*/  S2R R11, SR_LANEID ;  /* 0x00000000000b7919 */ /* 0x000e220000000000 */
[----:B------:R-:W1:Y:S01]  /*0230*/  S2UR UR5, SR_CgaCtaId ;  /* 0x00000000000579c3 */ /* 0x000e620000008800 */
[----:B------:R-:W-:Y:S01]  /*0240*/  VOTEU.ANY UR6, UPT, PT ;  /* 0x0000000000067886 */ /* 0x000fe200038e0100 */
[----:B------:R-:W-:Y:S01]  /*0250*/  UMOV UR4, 0x400 ;  /* 0x0000040000047882 */ /* 0x000fe20000000000 */
[----:B------:R-:W0:Y:S01]  /*0260*/  FLO.U32 R8, UR6 ;  /* 0x0000000600087d00 */ /* 0x000e2200080e0000 */
[----:B------:R-:W2:Y:S07]  /*0270*/  S2R R10, SR_LTMASK ;  /* 0x00000000000a7919 */ /* 0x000eae0000003900 */
[----:B------:R-:W3:Y:S01]  /*0280*/  POPC R3, UR6 ;  /* 0x0000000600037d09 */ /* 0x000ee20008000000 */
[----:B-1----:R-:W-:-:S02]  /*0290*/  ULEA UR8, UR5, UR4, 0x18 ;  /* 0x0000000405087291 */ /* 0x002fc4000f8ec0ff */
[----:B------:R-:W-:-:S04]  /*02a0*/  UIADD3 UR4, UPT, UPT, UR4, 0x10, URZ ;  /* 0x0000001004047890 */ /* 0x000fc8000fffe0ff */
[----:B------:R-:W-:Y:S01]  /*02b0*/  ULEA UR4, UR5, UR4, 0x18 ;  /* 0x0000000405047291 */ /* 0x000fe2000f8ec0ff */
[----:B0-----:R-:W-:Y:S02]  /*02c0*/  ISETP.EQ.U32.AND P0, PT, R8, R11, PT ;  /* 0x0000000b0800720c */ /* 0x001fe40003f02070 */
[----:B--2---:R-:W-:-:S04]  /*02d0*/  LOP3.LUT R10, R10, UR6, RZ, 0xc0, !PT ;  /* 0x000000060a0a7c12 */ /* 0x004fc8000f8ec0ff */
[----:B------:R-:W0:Y:S07]  /*02e0*/  POPC R11, R10 ;  /* 0x0000000a000b7309 */ /* 0x000e2e0000000000 */
[----:B---3--:R-:W1:Y:S04]  /*02f0*/  @P0 ATOMS.ADD R3, [UR8], R3 ;  /* 0x00000003ff03098c */ /* 0x008e680008000008 */
[----:B-1----:R-:W0:Y:S02]  /*0300*/  SHFL.IDX PT, R2, R3, R8, 0x1f ;  /* 0x00001f0803027589 */ /* 0x002e2400000e0000 */
[----:B0-----:R-:W-:-:S05]  /*0310*/  IMAD.IADD R2, R2, 0x1, R11 ;  /* 0x0000000102027824 */ /* 0x001fca00078e020b */
[----:B------:R-:W-:-:S05]  /*0320*/  LEA R2, R2, UR4, 0x2 ;  /* 0x0000000402027c11 */ /* 0x000fca000f8e10ff */
[----:B------:R0:W-:Y:S02]  /*0330*/  STS [R2], R5 ;  /* 0x0000000502007388 */ /* 0x0001e40000000800 */
.L_x_5:
[----:B------:R-:W-:Y:S05]  /*0340*/  BSYNC.RECONVERGENT B2 ;  /* 0x0000000000027941 */ /* 0x000fea0003800200 */
.L_x_4:
[----:B0-----:R-:W-:Y:S01]  /*0350*/  VIADD R5, R5, 0x100 ;  /* 0x0000010005057836 */ /* 0x001fe20000000000 */
[----:B------:R-:W-:Y:S06]  /*0360*/  @P1 BRA `(.L_x_6) ;  /* 0xfffffffc00901947 */ /* 0x000fec000383ffff */
.L_x_3:
[----:B------:R-:W-:Y:S05]  /*0370*/  BSYNC.RECONVERGENT B1 ;  /* 0x0000000000017941 */ /* 0x000fea0003800200 */
.L_x_2:
[----:B------:R-:W-:-:S13]  /*0380*/  ISETP.GE.U32.AND P0, PT, R0, 0x300, PT ;  /* 0x000003000000780c */ /* 0x000fda0003f06070 */
[----:B------:R-:W-:Y:S05]  /*0390*/  @!P0 BRA `(.L_x_1) ;  /* 0x0000000400808947 */ /* 0x000fea0003800000 */
[----:B------:R-:W0:Y:S01]  /*03a0*/  S2R R7, SR_CgaCtaId ;  /* 0x0000000000077919 */ /* 0x000e220000008800 */
[----:B------:R-:W1:Y:S01]  /*03b0*/  LDC.64 R2, c[0x0][0x3a0] ;  /* 0x0000e800ff027b82 */ /* 0x000e620000000a00 */
[----:B------:R-:W-:-:S05]  /*03c0*/  MOV R0, 0x400 ;  /* 0x0000040000007802 */ /* 0x000fca0000000f00 */
[----:B------:R-:W-:-:S05]  /*03d0*/  VIADD R0, R0, 0x10 ;  /* 0x0000001000007836 */ /* 0x000fca0000000000 */
[----:B0-----:R-:W-:-:S07]  /*03e0*/  LEA R11, R7, R0, 0x18 ;  /* 0x00000000070b7211 */ /* 0x001fce00078ec0ff */
.L_x_15:
[----:B-123--:R-:W-:-:S05]  /*03f0*/  IMAD.WIDE.U32 R6, R5, 0x4, R2 ;  /* 0x0000000405067825 */ /* 0x00efca00078e0002 */
[----:B------:R-:W2:Y:S04]  /*0400*/  LDG.E.CONSTANT R9, desc[UR12][R6.64] ;  /* 0x0000000c06097981 */ /* 0x000ea8000c1e9900 */
[----:B------:R-:W3:Y:S04]  /*0410*/  LDG.E.CONSTANT R0, desc[UR12][R6.64+0x400] ;  /* 0x0004000c06007981 */ /* 0x000ee8000c1e9900 */
[----:B------:R-:W4:Y:S04]  /*0420*/  LDG.E.CONSTANT R4, desc[UR12][R6.64+0x800] ;  /* 0x0008000c06047981 */ /* 0x000f28000c1e9900 */
[----:B------:R-:W5:Y:S01]  /*0430*/  LDG.E.CONSTANT R8, desc[UR12][R6.64+0xc00] ;  /* 0x000c000c06087981 */ /* 0x000f62000c1e9900 */
[----:B------:R-:W-:Y:S01]  /*0440*/  BSSY.RECONVERGENT B1, `(.L_x_7) ;  /* 0x0000016000017945 */ /* 0x000fe20003800200 */
[----:B--2---:R-:W-:-:S02]  /*0450*/  ISETP.NE.AND P2, PT, R9, UR16, PT ;  /* 0x0000001009007c0c */ /* 0x004fc4000bf45270 */
[----:B---3--:R-:W-:Y:S02]  /*0460*/  ISETP.NE.AND P3, PT, R0, UR16, PT ;  /* 0x0000001000007c0c */ /* 0x008fe4000bf65270 */
[----:B----4-:R-:W-:Y:S02]  /*0470*/  ISETP.NE.AND P0, PT, R4, UR16, PT ;  /* 0x0000001004007c0c */ /* 0x010fe4000bf05270 */
[----:B-----5:R-:W-:-:S07]  /*0480*/  ISETP.NE.AND P1, PT, R8, UR16, PT ;  /* 0x0000001008007c0c */ /* 0x020fce000bf25270 */
[----:B------:R-:W-:Y:S06]  /*0490*/  @P2 BRA `(.L_x_8) ;  /* 0x0000000000402947 */ /* 0x000fec0003800000 */
[----:B------:R-:W0:Y:S01]  /*04a0*/  S2R R7, SR_LANEID ;  /* 0x0000000000077919 */ /* 0x000e220000000000 */
[----:B------:R-:W1:Y:S01]  /*04b0*/  S2UR UR5, SR_CgaCtaId ;  /* 0x00000000000579c3 */ /* 0x000e620000008800 */
[----:B------:R-:W-:Y:S01]  /*04c0*/  VOTEU.ANY UR6, UPT, PT ;  /* 0x0000000000067886 */ /* 0x000fe200038e0100 */
[----:B------:R-:W-:Y:S01]  /*04d0*/  UMOV UR4, 0x400 ;  /* 0x0000040000047882 */ /* 0x000fe20000000000 */
[----:B------:R-:W0:Y:S01]  /*04e0*/  FLO.U32 R6, UR6 ;  /* 0x0000000600067d00 */ /* 0x000e2200080e0000 */
[----:B------:R-:W2:Y:S07]  /*04f0*/  S2R R8, SR_LTMASK ;  /* 0x0000000000087919 */ /* 0x000eae0000003900 */
[----:B------:R-:W3:Y:S01]  /*0500*/  POPC R4, UR6 ;  /* 0x0000000600047d09 */ /* 0x000ee20008000000 */
[----:B-1----:R-:W-:Y:S01]  /*0510*/  ULEA UR4, UR5, UR4, 0x18 ;  /* 0x0000000405047291 */ /* 0x002fe2000f8ec0ff */
[----:B0-----:R-:W-:-:S02]  /*0520*/  ISETP.EQ.U32.AND P2, PT, R6, R7, PT ;  /* 0x000000070600720c */ /* 0x001fc40003f42070 */
[----:B--2---:R-:W-:-:S04]  /*0530*/  LOP3.LUT R8, R8, UR6, RZ, 0xc0, !PT ;  /* 0x0000000608087c12 */ /* 0x004fc8000f8ec0ff */
[----:B------:R-:W0:Y:S07]  /*0540*/  POPC R9, R8 ;  /* 0x0000000800097309 */ /* 0x000e2e0000000000 */
[----:B---3--:R-:W1:Y:S04]  /*0550*/  @P2 ATOMS.ADD R7, [UR4], R4 ;  /* 0x00000004ff07298c */ /* 0x008e680008000004 */
[----:B-1----:R-:W0:Y:S02]  /*0560*/  SHFL.IDX PT, R0, R7, R6, 0x1f ;  /* 0x00001f0607007589 */ /* 0x002e2400000e0000 */
[----:B0-----:R-:W-:-:S04]  /*0570*/  IMAD.IADD R0, R0, 0x1, R9 ;  /* 0x0000000100007824 */ /* 0x001fc800078e0209 */
[----:B------:R-:W-:-:S05]  /*0580*/  IMAD R0, R0, 0x4, R11 ;  /* 0x0000000400007824 */ /* 0x000fca00078e020b */
[----:B------:R0:W-:Y:S02]  /*0590*/  STS [R0], R5 ;  /* 0x0000000500007388 */ /* 0x0001e40000000800 */
.L_x_8:
[----:B------:R-:W-:Y:S05]  /*05a0*/  BSYNC.RECONVERGENT B1 ;  /* 0x0000000000017941 */ /* 0x000fea0003800200 */
.L_x_7:
[----:B------:R-:W-:Y:S04]  /*05b0*/  BSSY.RECONVERGENT B1, `(.L_x_9) ;  /* 0x0000013000017945 */ /* 0x000fe80003800200 */
[----:B------:R-:W-:Y:S05]  /*05c0*/  @P3 BRA `(.L_x_10) ;  /* 0x0000000000443947 */ /* 0x000fea0003800000 */
[----:B------:R-:W1:Y:S01]  /*05d0*/  S2R R7, SR_LANEID ;  /* 0x0000000000077919 */ /* 0x000e620000000000 */
[----:B------:R-:W2:Y:S01]  /*05e0*/  S2UR UR5, SR_CgaCtaId ;  /* 0x00000000000579c3 */ /* 0x000ea20000008800 */
[----:B------:R-:W-:Y:S01]  /*05f0*/  VOTEU.ANY UR6, UPT, PT ;  /* 0x0000000000067886 */ /* 0x000fe200038e0100 */
[----:B------:R-:W-:Y:S01]  /*0600*/  UMOV UR4, 0x400 ;  /* 0x0000040000047882 */ /* 0x000fe20000000000 */
[----:B------:R-:W1:Y:S01]  /*0610*/  FLO.U32 R8, UR6 ;  /* 0x0000000600087d00 */ /* 0x000e6200080e0000 */
[----:B------:R-:W3:Y:S01]  /*0620*/  S2R R10, SR_LTMASK ;  /* 0x00000000000a7919 */ /* 0x000ee20000003900 */
[----:B0-----:R-:W-:-:S06]  /*0630*/  VIADD R0, R5, 0x100 ;  /* 0x0000010005007836 */ /* 0x001fcc0000000000 */
[----:B------:R-:W0:Y:S01]  /*0640*/  POPC R6, UR6 ;  /* 0x0000000600067d09 */ /* 0x000e220008000000 */
[----:B--2---:R-:W-:Y:S01]  /*0650*/  ULEA UR4, UR5, UR4, 0x18 ;  /* 0x0000000405047291 */ /* 0x004fe2000f8ec0ff */
[----:B-1----:R-:W-:Y:S02]  /*0660*/  ISETP.EQ.U32.AND P2, PT, R8, R7, PT ;  /* 0x000000070800720c */ /* 0x002fe40003f42070 */
[----:B---3--:R-:W-:-:S04]  /*0670*/  LOP3.LUT R10, R10, UR6, RZ, 0xc0, !PT ;  /* 0x000000060a0a7c12 */ /* 0x008fc8000f8ec0ff */
[----:B------:R-:W1:Y:S07]  /*0680*/  POPC R7, R10 ;  /* 0x0000000a00077309 */ /* 0x000e6e0000000000 */
[----:B0-----:R-:W0:Y:S04]  /*0690*/  @P2 ATOMS.ADD R9, [UR4], R6 ;  /* 0x00000006ff09298c */ /* 0x001e280008000004 */
[----:B0-----:R-:W1:Y:S02]  /*06a0*/  SHFL.IDX PT, R4, R9, R8, 0x1f ;  /* 0x00001f0809047589 */ /* 0x001e6400000e0000 */
[----:B-1----:R-:W-:-:S04]  /*06b0*/  IMAD.IADD R4, R4, 0x1, R7 ;  /* 0x0000000104047824 */ /* 0x002fc800078e0207 */
[----:B------:R-:W-:-:S05]  /*06c0*/  IMAD R7, R4, 0x4, R11 ;  /* 0x0000000404077824 */ /* 0x000fca00078e020b */
[----:B------:R1:W-:Y:S02]  /*06d0*/  STS [R7], R0 ;  /* 0x0000000007007388 */ /* 0x0003e40000000800 */
.L_x_10:
[----:B------:R-:W-:Y:S05]  /*06e0*/  BSYNC.RECONVERGENT B1 ;  /* 0x0000000000017941 */ /* 0x000fea0003800200 */
.L_x_9:
[----:B------:R-:W-:Y:S04]  /*06f0*/  BSSY.RECONVERGENT B1, `(.L_x_11) ;  /* 0x0000013000017945 */ /* 0x000fe80003800200 */
[----:B------:R-:W-:Y:S05]  /*0700*/  @P0 BRA `(.L_x_12) ;  /* 0x0000000000440947 */ /* 0x000fea0003800000 */
[----:B-1----:R-:W1:Y:S01]  /*0710*/  S2R R7, SR_LANEID ;  /* 0x0000000000077919 */ /* 0x002e620000000000 */
        /* <DEDUP_REMOVED lines=16> */
.L_x_12:
[----:B------:R-:W-:Y:S05]  /*0820*/  BSYNC.RECONVERGENT B1 ;  /* 0x0000000000017941 */ /* 0x000fea0003800200 */
.L_x_11:
[----:B------:R-:W-:Y:S04]  /*0830*/  BSSY.RECONVERGENT B1, `(.L_x_13) ;  /* 0x0000013000017945 */ /* 0x000fe80003800200 */
[----:B------:R-:W-:Y:S05]  /*0840*/  @P1 BRA `(.L_x_14) ;  /* 0x0000000000441947 */ /* 0x000fea0003800000 */
[----:B-12---:R-:W1:Y:S01]  /*0850*/  S2R R7, SR_LANEID ;  /* 0x0000000000077919 */ /* 0x006e620000000000 */
        /* <DEDUP_REMOVED lines=16> */
.L_x_14:
[----:B------:R-:W-:Y:S05]  /*0960*/  BSYNC.RECONVERGENT B1 ;  /* 0x0000000000017941 */ /* 0x000fea0003800200 */
.L_x_13:
[----:B0-----:R-:W-:-:S05]  /*0970*/  VIADD R5, R5, 0x400 ;  /* 0x0000040005057836 */ /* 0x001fca0000000000 */
[----:B------:R-:W-:-:S13]  /*0980*/  ISETP.GE.AND P0, PT, R5, UR7, PT ;  /* 0x0000000705007c0c */ /* 0x000fda000bf06270 */
[----:B------:R-:W-:Y:S05]  /*0990*/  @!P0 BRA `(.L_x_15) ;  /* 0xfffffff800948947 */ /* 0x000fea000383ffff */
.L_x_1:
[----:B------:R-:W-:Y:S05]  /*09a0*/  BSYNC.RECONVERGENT B0 ;  /* 0x0000000000007941 */ /* 0x000fea0003800200 */
.L_x_0:
[----:B------:R-:W0:Y:S08]  /*09b0*/  S2UR UR8, SR_CgaCtaId ;  /* 0x00000000000879c3 */ /* 0x000e300000008800 */
[----:B------:R-:W-:Y:S06]  /*09c0*/  BAR.SYNC.DEFER_BLOCKING 0x0 ;  /* 0x0000000000007b1d */ /* 0x000fec0000010000 */
[----:B------:R-:W-:-:S02]  /*09d0*/  UMOV UR6, 0x400 ;  /* 0x0000040000067882 */ /* 0x000fc40000000000 */
[----:B0-----:R-:W-:-:S09]  /*09e0*/  ULEA UR4, UR8, UR6, 0x18 ;  /* 0x0000000608047291 */ /* 0x001fd2000f8ec0ff */
[----:B------:R-:W0:Y:S02]  /*09f0*/  LDS R47, [UR4] ;  /* 0x00000004ff2f7984 */ /* 0x000e240008000800 */
[----:B0-----:R-:W-:-:S13]  /*0a00*/  ISETP.GE.AND P0, PT, R47, 0x1, PT ;  /* 0x000000012f00780c */ /* 0x001fda0003f06270 */
[----:B------:R-:W-:Y:S05]  /*0a10*/  @!P0 EXIT ;  /* 0x000000000000894d */ /* 0x000fea0003800000 */
[----:B------:R-:W0:Y:S01]  /*0a20*/  S2R R44, SR_CTAID.X ;  /* 0x00000000002c7919 */ /* 0x000e220000002500 */
[----:B------:R-:W4:Y:S01]  /*0a30*/  S2UR UR10, SR_SWINHI ;  /* 0x00000000000a79c3 */ /* 0x000f220000002f00 */
[----:B------:R-:W5:Y:S01]  /*0a40*/  LDCU UR9, c[0x0][0x3c0] ;  /* 0x00007800ff0977ac */ /* 0x000f620008000800 */
[----:B-123--:R-:W-:Y:S01]  /*0a50*/  IMAD.SHL.U32 R0, R31, 0x10, RZ ;  /* 0x000000101f007824 */ /* 0x00efe200078e00ff */
[----:B------:R-:W-:Y:S01]  /*0a60*/  SHF.R.U32.HI R46, RZ, 0x2, R31 ;  /* 0x00000002ff2e7819 */ /* 0x000fe2000001161f */
[----:B------:R-:W1:Y:S03]  /*0a70*/  LDCU.U8 UR5, c[0x0][0x3c4] ;  /* 0x00007880ff0577ac */ /* 0x000e660008000000 */
[----:B------:R-:W-:Y:S01]  /*0a80*/  LOP3.LUT R7, R0, 0x30, RZ, 0xc0, !PT ;  /* 0x0000003000077812 */ /* 0x000fe200078ec0ff */
[----:B------:R-:W2:Y:S01]  /*0a90*/  LDC R3, c[0x0][0x3bc] ;  /* 0x0000ef00ff037b82 */ /* 0x000ea20000000800 */
[----:B------:R-:W-:-:S02]  /*0aa0*/  UIADD3 UR11, UPT, UPT, UR6, 0x10, URZ ;  /* 0x00000010060b7890 */ /* 0x000fc4000fffe0ff */
[----:B------:R-:W-:Y:S01]  /*0ab0*/  ULEA UR4, UR7, 0xf, 0x2 ;  /* 0x0000000f07047891 */ /* 0x000fe2000f8e10ff */
[----:B------:R-:W-:Y:S01]  /*0ac0*/  IMAD R46, R46, 0x40, R7 ;  /* 0x000000402e2e7824 */ /* 0x000fe200078e0207 */
[----:B------:R-:W-:Y:S02]  /*0ad0*/  ULEA UR11, UR8, UR11, 0x18 ;  /* 0x0000000b080b7291 */ /* 0x000fe4000f8ec0ff */
[----:B------:R-:W-:Y:S01]  /*0ae0*/  ULOP3.LUT UR6, UR4, 0xfffffff0, URZ, 0xc0, !UPT ;  /* 0xfffffff004067892 */ /* 0x000fe2000f8ec0ff */
[----:B------:R-:W3:Y:S01]  /*0af0*/  LDC.64 R50, c[0x0][0x388] ;  /* 0x0000e200ff327b82 */ /* 0x000ee20000000a00 */
[----:B------:R-:W2:Y:S01]  /*0b00*/  LDCU.64 UR18, c[0x0][0x398] ;  /* 0x00007300ff1277ac */ /* 0x000ea20008000a00 */
[----:B-----5:R-:W-:Y:S02]  /*0b10*/  ULEA.HI UR8, UR9, UR9, URZ, 0x1 ;  /* 0x0000000909087291 */ /* 0x020fe4000f8f08ff */
[----:B------:R-:W-:-:S04]  /*0b20*/  UIADD3 UR9, UPT, UPT, UR9, 0x1f, URZ ;  /* 0x0000001f09097890 */ /* 0x000fc8000fffe0ff */
[----:B------:R-:W5:Y:S01]  /*0b30*/  LDC.64 R4, c[0x0][0x390] ;  /* 0x0000e400ff047b82 */ /* 0x000f620000000a00 */
[----:B-1----:R-:W-:Y:S02]  /*0b40*/  UPRMT UR15, UR5, 0x8880, URZ ;  /* 0x00008880050f7896 */ /* 0x002fe400080000ff */
[----:B------:R-:W-:Y:S01]  /*0b50*/  USHF.R.S32.HI UR8, URZ, 0x1, UR8 ;  /* 0x00000001ff087899 */ /* 0x000fe20008011408 */
[----:B------:R-:W-:Y:S01]  /*0b60*/  UMOV UR4, UR11 ;  /* 0x0000000b00047c82 */ /* 0x000fe20008000000 */
[----:B----4-:R-:W-:Y:S01]  /*0b70*/  UMOV UR5, UR10 ;  /* 0x0000000a00057c82 */ /* 0x010fe20008000000 */
[----:B------:R-:W-:Y:S01]  /*0b80*/  USHF.R.S32.HI UR5, URZ, 0x1f, UR9 ;  /* 0x0000001fff057899 */ /* 0x000fe20008011409 */
[----:B0-----:R-:W-:Y:S01]  /*0b90*/  IMAD.SHL.U32 R44, R44, 0x40, RZ ;  /* 0x000000402c2c7824 */ /* 0x001fe200078e00ff */
[----:B------:R-:W-:Y:S01]  /*0ba0*/  UIADD3 UR4, UPT, UPT, UR6, UR4, URZ ;  /* 0x0000000406047290 */ /* 0x000fe2000fffe0ff */
[----:B--2---:R-:W-:Y:S01]  /*0bb0*/  SHF.R.S32.HI R0, RZ, 0x1f, R3 ;  /* 0x0000001fff007819 */ /* 0x004fe20000011403 */
[----:B------:R-:W-:Y:S01]  /*0bc0*/  ULEA.HI UR5, UR5, UR9, URZ, 0x5 ;  /* 0x0000000905057291 */ /* 0x000fe2000f8f28ff */
[C-C-:B------:R-:W-:Y:S01]  /*0bd0*/  IMAD.IADD R52, R44.reuse, 0x1, R31.reuse ;  /* 0x000000012c347824 */ /* 0x140fe200078e021f */
[----:B------:R-:W-:Y:S01]  /*0be0*/  LOP3.LUT R44, R44, 0x3f, R31, 0xf8, !PT ;  /* 0x0000003f2c2c7812 */ /* 0x000fe200078ef81f */
[----:B------:R-:W-:Y:S01]  /*0bf0*/  UIADD3 UR4, UPT, UPT, UR4, 0x2000, URZ ;  /* 0x0000200004047890 */ /* 0x000fe2000fffe0ff */
[----:B------:R-:W-:Y:S01]  /*0c00*/  IMAD R9, R0, UR16, RZ ;  /* 0x0000001000097c24 */ /* 0x000fe2000f8e02ff */
[----:B------:R-:W-:Y:S01]  /*0c10*/  USHF.R.S32.HI UR5, URZ, 0x5, UR5 ;  /* 0x00000005ff057899 */ /* 0x000fe20008011405 */
[----:B------:R-:W-:Y:S01]  /*0c20*/  SHF.R.S32.HI R53, RZ, 0x1f, R52 ;  /* 0x0000001fff357819 */ /* 0x000fe20000011434 */
[----:B------:R-:W-:Y:S01]  /*0c30*/  ULOP3.LUT UR4, UR4, 0x3, URZ, 0xc0, !UPT ;  /* 0x0000000304047892 */ /* 0x000fe2000f8ec0ff */
[----:B------:R-:W-:Y:S01]  /*0c40*/  SHF.R.S32.HI R45, RZ, 0x1f, R44 ;  /* 0x0000001fff2d7819 */ /* 0x000fe2000001142c */
[----:B------:R-:W-:Y:S01]  /*0c50*/  UIADD3 UR14, UPT, UPT, UR11, UR6, URZ ;  /* 0x000000060b0e7290 */ /* 0x000fe2000fffe0ff */
[----:B------:R-:W-:Y:S01]  /*0c60*/  IMAD.WIDE.U32 R48, R3, UR16, R52 ;  /* 0x0000001003307c25 */ /* 0x000fe2000f8e0034 */
[----:B------:R-:W-:-:S02]  /*0c70*/  UISETP.NE.U32.AND UP2, UPT, UR4, URZ, UPT ;  /* 0x000000ff0400728c */ /* 0x000fc4000bf45070 */
[----:B------:R-:W-:Y:S01]  /*0c80*/  USHF.R.S32.HI UR6, URZ, 0x1f, UR8 ;  /* 0x0000001fff067899 */ /* 0x000fe20008011408 */
[----:B------:R-:W-:Y:S01]  /*0c90*/  IMAD.WIDE.U32 R2, R3, UR16, R44 ;  /* 0x0000001003027c25 */ /* 0x000fe2000f8e002c */
[----:B------:R-:W-:Y:S01]  /*0ca0*/  USHF.R.S32.HI UR9, URZ, 0x1f, UR5 ;  /* 0x0000001fff097899 */ /* 0x000fe20008011405 */
[----:B------:R-:W-:Y:S01]  /*0cb0*/  LEA R45, R31, UR14, 0x6 ;  /* 0x0000000e1f2d7c11 */ /* 0x000fe2000f8e30ff */
[----:B------:R-:W-:Y:S01]  /*0cc0*/  UIADD3 UR4, UPT, UPT, -UR4, 0x2004, URZ ;  /* 0x0000200404047890 */ /* 0x000fe2000fffe1ff */
[----:B------:R-:W-:Y:S01]  /*0cd0*/  IMAD.IADD R0, R49, 0x1, R9 ;  /* 0x0000000131007824 */ /* 0x000fe200078e0209 */
[----:B------:R-:W-:Y:S01]  /*0ce0*/  UISETP.NE.AND.EX UP2, UPT, URZ, URZ, UPT, UP2 ;  /* 0x000000ffff00728c */ /* 0x000fe2000bf45320 */
[----:B------:R-:W-:Y:S01]  /*0cf0*/  IMAD.IADD R3, R9, 0x1, R3 ;  /* 0x0000000109037824 */ /* 0x000fe200078e0203 */
[----:B------:R-:W-:Y:S01]  /*0d00*/  LEA R58, P0, R2, UR18, 0x1 ;  /* 0x00000012023a7c11 */ /* 0x000fe2000f8008ff */
[C---:B------:R-:W-:Y:S01]  /*0d10*/  IMAD R7, R0.reuse, UR8, RZ ;  /* 0x0000000800077c24 */ /* 0x040fe2000f8e02ff */
[----:B------:R-:W-:Y:S01]  /*0d20*/  USEL UR4, UR4, 0x2000, UP2 ;  /* 0x0000200004047887 */ /* 0x000fe20009000000 */
[----:B------:R-:W-:Y:S01]  /*0d30*/  IMAD R9, R0, UR5, RZ ;  /* 0x0000000500097c24 */ /* 0x000fe2000f8e02ff */
[----:B------:R-:W-:Y:S01]  /*0d40*/  UMOV UR10, UR15 ;  /* 0x0000000f000a7c82 */ /* 0x000fe20008000000 */
[----:B---3--:R-:W-:Y:S01]  /*0d50*/  IMAD.WIDE.U32 R50, R48, UR8, R50 ;  /* 0x0000000830327c25 */ /* 0x008fe2000f8e0032 */
[----:B------:R-:W-:Y:S01]  /*0d60*/  UISETP.NE.U32.AND UP1, UPT, UR18, URZ, UPT ;  /* 0x000000ff1200728c */ /* 0x000fe2000bf25070 */
[----:B------:R-:W-:Y:S01]  /*0d70*/  LEA.HI.X R59, R2, UR19, R3, 0x1, P0 ;  /* 0x00000013023b7c11 */ /* 0x000fe200080f0c03 */
[----:B------:R-:W-:Y:S01]  /*0d80*/  UISETP.NE.AND UP0, UPT, UR10, URZ, UPT ;  /* 0x000000ff0a00728c */ /* 0x000fe2000bf05270 */
[C---:B------:R-:W-:Y:S01]  /*0d90*/  IMAD R7, R48.reuse, UR6, R7 ;  /* 0x0000000630077c24 */ /* 0x040fe2000f8e0207 */
[----:B------:R-:W-:Y:S01]  /*0da0*/  UIADD3 UR6, UPT, UPT, UR14, UR4, URZ ;  /* 0x000000040e067290 */ /* 0x000fe2000fffe0ff */
[C---:B------:R-:W-:Y:S01]  /*0db0*/  IMAD R9, R48.reuse, UR9, R9 ;  /* 0x0000000930097c24 */ /* 0x040fe2000f8e0209 */
[----:B------:R-:W-:Y:S01]  /*0dc0*/  UISETP.NE.AND.EX UP0, UPT, UR19, URZ, UP0, UP1 ;  /* 0x000000ff1300728c */ /* 0x000fe20008705310 */
[----:B-----5:R-:W-:Y:S01]  /*0dd0*/  IMAD.WIDE.U32 R48, R48, UR5, R4 ;  /* 0x0000000530307c25 */ /* 0x020fe2000f8e0004 */
[----:B------:R-:W-:-:S03]  /*0de0*/  UMOV UR4, URZ ;  /* 0x000000ff00047c82 */ /* 0x000fc60008000000 */
[----:B------:R-:W-:Y:S02]  /*0df0*/  IMAD.IADD R0, R51, 0x1, R7 ;  /* 0x0000000133007824 */ /* 0x000fe400078e0207 */
[----:B------:R-:W-:-:S07]  /*0e00*/  IMAD.IADD R2, R49, 0x1, R9 ;  /* 0x0000000131027824 */ /* 0x000fce00078e0209 */
.L_x_45:
[----:B0-----:R-:W0:Y:S01]  /*0e10*/  LDCU UR5, c[0x0][0x3c0] ;  /* 0x00007800ff0577ac */ /* 0x001e220008000800 */
[----:B------:R-:W-:Y:S02]  /*0e20*/  CS2R R22, SRZ ;  /* 0x0000000000167805 */ /* 0x000fe4000001ff00 */
[----:B------:R-:W-:Y:S02]  /*0e30*/  CS2R R20, SRZ ;  /* 0x0000000000147805 */ /* 0x000fe4000001ff00 */
[----:B-1----:R-:W-:Y:S02]  /*0e40*/  CS2R R10, SRZ ;  /* 0x00000000000a7805 */ /* 0x002fe4000001ff00 */
[----:B--23--:R-:W-:Y:S02]  /*0e50*/  CS2R R8, SRZ ;  /* 0x0000000000087805 */ /* 0x00cfe4000001ff00 */
[----:B------:R-:W-:Y:S02]  /*0e60*/  CS2R R14, SRZ ;  /* 0x00000000000e7805 */ /* 0x000fe4000001ff00 */
[----:B------:R-:W-:-:S02]  /*0e70*/  CS2R R12, SRZ ;  /* 0x00000000000c7805 */ /* 0x000fc4000001ff00 */
[----:B------:R-:W-:Y:S02]  /*0e80*/  CS2R R18, SRZ ;  /* 0x0000000000127805 */ /* 0x000fe4000001ff00 */
[----:B------:R-:W-:Y:S01]  /*0e90*/  CS2R R16, SRZ ;  /* 0x0000000000107805 */ /* 0x000fe2000001ff00 */
[----:B------:R-:W-:Y:S02]  /*0ea0*/  USHF.L.U32 UR11, UR4, 0x6, URZ ;  /* 0x00000006040b7899 */ /* 0x000fe400080006ff */
[----:B0-----:R-:W-:-:S09]  /*0eb0*/  UISETP.GE.AND UP1, UPT, UR5, 0x1, UPT ;  /* 0x000000010500788c */ /* 0x001fd2000bf26270 */
[----:B------:R-:W-:Y:S05]  /*0ec0*/  BRA.U !UP1, `(.L_x_16) ;  /* 0x00000015094c7547 */ /* 0x000fea000b800000 */
[----:B------:R-:W0:Y:S01]  /*0ed0*/  S2UR UR7, SR_CgaCtaId ;  /* 0x00000000000779c3 */ /* 0x000e220000008800 */
[----:B------:R-:W1:Y:S01]  /*0ee0*/  LDCU.64 UR8, c[0x0][0x3b0] ;  /* 0x00007600ff0877ac */ /* 0x000e620008000a00 */
[----:B------:R-:W2:Y:S01]  /*0ef0*/  S2R R6, SR_LANEID ;  /* 0x0000000000067919 */ /* 0x000ea20000000000 */
[----:B------:R-:W-:Y:S01]  /*0f00*/  IMAD.MOV.U32 R7, RZ, RZ, RZ ;  /* 0x000000ffff077224 */ /* 0x000fe200078e00ff */
[C---:B------:R-:W-:Y:S01]  /*0f10*/  LOP3.LUT R4, R31.reuse, 0x3, RZ, 0xc0, !PT ;  /* 0x000000031f047812 */ /* 0x040fe200078ec0ff */
[----:B------:R-:W-:Y:S01]  /*0f20*/  UMOV UR5, 0x400 ;  /* 0x0000040000057882 */ /* 0x000fe20000000000 */
[----:B------:R-:W-:Y:S01]  /*0f30*/  IMAD.SHL.U32 R5, R31, 0x20, RZ ;  /* 0x000000201f057824 */ /* 0x000fe200078e00ff */
[----:B------:R-:W-:Y:S01]  /*0f40*/  UIADD3 UR5, UPT, UPT, UR5, 0x10, URZ ;  /* 0x0000001005057890 */ /* 0x000fe2000fffe0ff */
[----:B------:R-:W3:Y:S01]  /*0f50*/  S2UR UR10, SR_SWINHI ;  /* 0x00000000000a79c3 */ /* 0x000ee20000002f00 */
[----:B------:R-:W-:Y:S01]  /*0f60*/  IMAD.MOV.U32 R30, RZ, RZ, R50 ;  /* 0x000000ffff1e7224 */ /* 0x000fe200078e0032 */
[----:B------:R-:W4:Y:S01]  /*0f70*/  LDCU UR16, c[0x0][0x3bc] ;  /* 0x00007780ff1077ac */ /* 0x000f220008000800 */
[----:B------:R-:W-:Y:S01]  /*0f80*/  LOP3.LUT R23, R5, 0x400, RZ, 0xc0, !PT ;  /* 0x0000040005177812 */ /* 0x000fe200078ec0ff */
[----:B------:R-:W-:Y:S01]  /*0f90*/  IMAD.WIDE.U32 R4, R4, 0x8, RZ ;  /* 0x0000000804047825 */ /* 0x000fe200078e00ff */
[----:B------:R-:W2:Y:S03]  /*0fa0*/  LDCU UR15, c[0x0][0x3c0] ;  /* 0x00007800ff0f77ac */ /* 0x000ea60008000800 */
[----:B------:R-:W-:Y:S01]  /*0fb0*/  IMAD.MOV.U32 R29, RZ, RZ, R0 ;  /* 0x000000ffff1d7224 */ /* 0x000fe200078e0000 */
[----:B-1----:R-:W-:-:S04]  /*0fc0*/  UIMAD UR8, UR9, UR8, URZ ;  /* 0x00000008090872a4 */ /* 0x002fc8000f8e02ff */
[----:B------:R-:W-:Y:S02]  /*0fd0*/  ULEA UR8, UR8, 0xf, 0x2 ;  /* 0x0000000f08087891 */ /* 0x000fe4000f8e10ff */
[----:B0-----:R-:W-:Y:S02]  /*0fe0*/  ULEA UR5, UR7, UR5, 0x18 ;  /* 0x0000000507057291 */ /* 0x001fe4000f8ec0ff */
[----:B------:R-:W-:-:S05]  /*0ff0*/  ULOP3.LUT UR7, UR8, 0xfffffff0, URZ, 0xc0, !UPT ;  /* 0xfffffff008077892 */ /* 0x000fca000f8ec0ff */
[----:B------:R-:W-:Y:S01]  /*1000*/  UMOV UR8, UR5 ;  /* 0x0000000500087c82 */ /* 0x000fe20008000000 */
[----:B---3--:R-:W-:Y:S01]  /*1010*/  UMOV UR9, UR10 ;  /* 0x0000000a00097c82 */ /* 0x008fe20008000000 */
[----:B------:R-:W-:Y:S01]  /*1020*/  UMOV UR5, 0x400 ;  /* 0x0000040000057882 */ /* 0x000fe20000000000 */
[----:B------:R-:W-:Y:S01]  /*1030*/  UIADD3 UR10, UP1, UPT, UR7, UR8, URZ ;  /* 0x00000008070a7290 */ /* 0x000fe2000ff3e0ff */
[----:B--2---:R-:W-:Y:S01]  /*1040*/  SHF.R.U32.HI R3, RZ, 0x2, R6 ;  /* 0x00000002ff037819 */ /* 0x004fe20000011606 */
[----:B------:R-:W-:Y:S01]  /*1050*/  UIADD3 UR5, UPT, UPT, UR5, 0x10, URZ ;  /* 0x0000001005057890 */ /* 0x000fe2000fffe0ff */
[----:B------:R-:W-:Y:S01]  /*1060*/  LOP3.LUT R6, R6, 0x3, RZ, 0xc0, !PT ;  /* 0x0000000306067812 */ /* 0x000fe200078ec0ff */
[----:B------:R-:W-:Y:S01]  /*1070*/  ULEA.HI.X.SX32 UR8, UR7, UR9, 0x1, UP1 ;  /* 0x0000000907087291 */ /* 0x000fe200088f0eff */
[----:B------:R-:W0:Y:S01]  /*1080*/  S2UR UR7, SR_CgaCtaId ;  /* 0x00000000000779c3 */ /* 0x000e220000008800 */
[----:B------:R-:W-:Y:S02]  /*1090*/  IMAD.U32 R24, RZ, RZ, UR10 ;  /* 0x0000000aff187e24 */ /* 0x000fe4000f8e00ff */
[----:B------:R-:W-:Y:S01]  /*10a0*/  IMAD.WIDE.U32 R6, R3, 0x10, R6 ;  /* 0x0000001003067825 */ /* 0x000fe200078e0006 */
[----:B------:R-:W-:-:S03]  /*10b0*/  SHF.R.U32.HI R3, RZ, 0x6, R31 ;  /* 0x00000006ff037819 */ /* 0x000fc6000001161f */
[----:B------:R-:W-:Y:S02]  /*10c0*/  IMAD.U32 R25, RZ, RZ, UR8 ;  /* 0x00000008ff197e24 */ /* 0x000fe4000f8e00ff */
[----:B------:R-:W-:Y:S01]  /*10d0*/  IMAD.SHL.U32 R3, R3, 0x200, RZ ;  /* 0x0000020003037824 */ /* 0x000fe200078e00ff */
[----:B------:R-:W1:Y:S03]  /*10e0*/  LDCU.64 UR8, c[0x0][0x380] ;  /* 0x00007000ff0877ac */ /* 0x000e660008000a00 */
[----:B------:R-:W-:Y:S01]  /*10f0*/  IMAD.WIDE.U32 R26, R3, 0x2, R24 ;  /* 0x00000002031a7825 */ /* 0x000fe200078e0018 */
[----:B------:R-:W-:-:S03]  /*1100*/  SHF.R.U32.HI R3, RZ, 0x2, R31 ;  /* 0x00000002ff037819 */ /* 0x000fc6000001161f */
[----:B------:R-:W-:Y:S01]  /*1110*/  IMAD.WIDE.U32 R24, R23, 0x2, R24 ;  /* 0x0000000217187825 */ /* 0x000fe200078e0018 */
[----:B------:R-:W-:-:S03]  /*1120*/  LEA R56, P0, R6, R26, 0x2 ;  /* 0x0000001a06387211 */ /* 0x000fc600078010ff */
[----:B------:R-:W-:Y:S01]  /*1130*/  VIADD R28, R3, UR11 ;  /* 0x0000000b031c7c36 */ /* 0x000fe20008000000 */
[C---:B------:R-:W-:Y:S01]  /*1140*/  LEA R54, P1, R6.reuse, R24, 0x2 ;  /* 0x0000001806367211 */ /* 0x040fe200078210ff */
[----:B------:R-:W-:Y:S01]  /*1150*/  IMAD.MOV.U32 R23, RZ, RZ, RZ ;  /* 0x000000ffff177224 */ /* 0x000fe200078e00ff */
[----:B0-----:R-:W-:Y:S01]  /*1160*/  ULEA UR5, UR7, UR5, 0x18 ;  /* 0x0000000507057291 */ /* 0x001fe2000f8ec0ff */
[C-C-:B------:R-:W-:Y:S02]  /*1170*/  LEA.HI.X R57, R6.reuse, R27, R7.reuse, 0x2, P0 ;  /* 0x0000001b06397211 */ /* 0x140fe400000f1407 */
[----:B------:R-:W-:Y:S01]  /*1180*/  LEA.HI.X R55, R6, R25, R7, 0x2, P1 ;  /* 0x0000001906377211 */ /* 0x000fe200008f1407 */
[----:B------:R-:W-:Y:S02]  /*1190*/  IMAD.MOV.U32 R6, RZ, RZ, R48 ;  /* 0x000000ffff067224 */ /* 0x000fe400078e0030 */
[----:B------:R-:W-:Y:S01]  /*11a0*/  IMAD.MOV.U32 R7, RZ, RZ, R2 ;  /* 0x000000ffff077224 */ /* 0x000fe200078e0002 */
[----:B------:R-:W-:Y:S01]  /*11b0*/  LEA R28, R28, UR5, 0x2 ;  /* 0x000000051c1c7c11 */ /* 0x000fe2000f8e10ff */
[----:B-1--4-:R-:W-:-:S06]  /*11c0*/  UMOV UR5, URZ ;  /* 0x000000ff00057c82 */ /* 0x012fcc0008000000 */
.L_x_23:
[----:B------:R-:W-:Y:S01]  /*11d0*/  USHF.L.U32 UR7, UR4, 0x6, URZ ;  /* 0x0000000604077899 */ /* 0x000fe200080006ff */
[----:B------:R-:W-:Y:S01]  /*11e0*/  ISETP.GE.AND P0, PT, R4, UR15, PT ;  /* 0x0000000f04007c0c */ /* 0x000fe2000bf06270 */
[----:B------:R-:W-:Y:S01]  /*11f0*/  BSSY.RECONVERGENT B0, `(.L_x_17) ;  /* 0x000002a000007945 */ /* 0x000fe20003800200 */
[----:B------:R-:W-:-:S03]  /*1200*/  CS2R R26, SRZ ;  /* 0x00000000001a7805 */ /* 0x000fc6000001ff00 */
[----:B------:R-:W-:-:S05]  /*1210*/  VIADD R24, R3, UR7 ;  /* 0x0000000703187c36 */ /* 0x000fca0008000000 */
[----:B------:R-:W-:Y:S02]  /*1220*/  ISETP.GE.OR P0, PT, R24, R47, P0 ;  /* 0x0000002f1800720c */ /* 0x000fe40000706670 */
[----:B------:R-:W-:-:S11]  /*1230*/  CS2R R24, SRZ ;  /* 0x0000000000187805 */ /* 0x000fd6000001ff00 */
[----:B------:R-:W-:Y:S05]  /*1240*/  @P0 BRA `(.L_x_18) ;  /* 0x0000000000900947 */ /* 0x000fea0003800000 */
[----:B------:R0:W1:Y:S01]  /*1250*/  LDS R27, [R28] ;  /* 0x000000001c1b7984 */ /* 0x0000620000000800 */
[----:B------:R-:W2:Y:S02]  /*1260*/  LDCU.S8 UR7, c[0x0][0x3c5] ;  /* 0x000078a0ff0777ac */ /* 0x000ea40008000200 */
[----:B--2---:R-:W-:-:S09]  /*1270*/  UISETP.NE.AND UP1, UPT, UR7, URZ, UPT ;  /* 0x000000ff0700728c */ /* 0x004fd2000bf25270 */
[----:B0-----:R-:W-:Y:S05]  /*1280*/  BRA.U UP1, `(.L_x_19) ;  /* 0x0000000101647547 */ /* 0x001fea000b800000 */
[----:B------:R-:W0:Y:S02]  /*1290*/  LDC R26, c[0x0][0x3b4] ;  /* 0x0000ed00ff1a7b82 */ /* 0x000e240000000800 */
[----:B0-----:R-:W-:-:S04]  /*12a0*/  IABS R33, R26 ;  /* 0x0000001a00217213 */ /* 0x001fc80000000000 */
[----:B------:R-:W0:Y:S08]  /*12b0*/  I2F.RP R32, R33 ;  /* 0x0000002100207306 */ /* 0x000e300000209400 */
[----:B0-----:R-:W0:Y:S02]  /*12c0*/  MUFU.RCP R32, R32 ;  /* 0x0000002000207308 */ /* 0x001e240000001000 */
[----:B0-----:R-:W-:-:S06]  /*12d0*/  VIADD R24, R32, 0xffffffe ;  /* 0x0ffffffe20187836 */ /* 0x001fcc0000000000 */
[----:B------:R0:W2:Y:S02]  /*12e0*/  F2I.FTZ.U32.TRUNC.NTZ R25, R24 ;  /* 0x0000001800197305 */ /* 0x0000a4000021f000 */
[----:B0-----:R-:W-:Y:S02]  /*12f0*/  IMAD.MOV.U32 R24, RZ, RZ, RZ ;  /* 0x000000ffff187224 */ /* 0x001fe400078e00ff */
[----:B--2---:R-:W-:-:S04]  /*1300*/  IMAD.MOV R34, RZ, RZ, -R25 ;  /* 0x000000ffff227224 */ /* 0x004fc800078e0a19 */
[----:B------:R-:W-:Y:S01]  /*1310*/  IMAD R35, R34, R33, RZ ;  /* 0x0000002122237224 */ /* 0x000fe200078e02ff */
[----:B-1----:R-:W-:Y:S02]  /*1320*/  IABS R34, R27 ;  /* 0x0000001b00227213 */ /* 0x002fe40000000000 */
[----:B------:R-:W-:Y:S01]  /*1330*/  LOP3.LUT R27, R27, R26, RZ, 0x3c, !PT ;  /* 0x0000001a1b1b7212 */ /* 0x000fe200078e3cff */
[----:B------:R-:W-:-:S03]  /*1340*/  IMAD.HI.U32 R25, R25, R35, R24 ;  /* 0x0000002319197227 */ /* 0x000fc600078e0018 */
[----:B------:R-:W-:-:S03]  /*1350*/  ISETP.GE.AND P2, PT, R27, RZ, PT ;  /* 0x000000ff1b00720c */ /* 0x000fc60003f46270 */
[----:B------:R-:W-:-:S04]  /*1360*/  IMAD.HI.U32 R25, R25, R34, RZ ;  /* 0x0000002219197227 */ /* 0x000fc800078e00ff */
[----:B------:R-:W-:-:S04]  /*1370*/  IMAD.MOV R32, RZ, RZ, -R25 ;  /* 0x000000ffff207224 */ /* 0x000fc800078e0a19 */
[----:B------:R-:W-:-:S05]  /*1380*/  IMAD R32, R33, R32, R34 ;  /* 0x0000002021207224 */ /* 0x000fca00078e0222 */
[----:B------:R-:W-:-:S13]  /*1390*/  ISETP.GT.U32.AND P1, PT, R33, R32, PT ;  /* 0x000000202100720c */ /* 0x000fda0003f24070 */
[----:B------:R-:W-:Y:S02]  /*13a0*/  @!P1 IMAD.IADD R32, R32, 0x1, -R33 ;  /* 0x0000000120209824 */ /* 0x000fe400078e0a21 */
[----:B------:R-:W-:Y:S01]  /*13b0*/  @!P1 VIADD R25, R25, 0x1 ;  /* 0x0000000119199836 */ /* 0x000fe20000000000 */
[----:B------:R-:W-:Y:S02]  /*13c0*/  ISETP.NE.AND P1, PT, R26, RZ, PT ;  /* 0x000000ff1a00720c */ /* 0x000fe40003f25270 */
[----:B------:R-:W-:-:S13]  /*13d0*/  ISETP.GE.U32.AND P0, PT, R32, R33, PT ;  /* 0x000000212000720c */ /* 0x000fda0003f06070 */
[----:B------:R-:W-:-:S04]  /*13e0*/  @P0 VIADD R25, R25, 0x1 ;  /* 0x0000000119190836 */ /* 0x000fc80000000000 */
[----:B------:R-:W-:Y:S01]  /*13f0*/  @!P2 IMAD.MOV R25, RZ, RZ, -R25 ;  /* 0x000000ffff19a224 */ /* 0x000fe200078e0a19 */
[----:B------:R-:W-:-:S05]  /*1400*/  @!P1 LOP3.LUT R25, RZ, R26, RZ, 0x33, !PT ;  /* 0x0000001aff199212 */ /* 0x000fca00078e33ff */
[----:B------:R-:W-:-:S07]  /*1410*/  IMAD.MOV.U32 R27, RZ, RZ, R25 ;  /* 0x000000ffff1b7224 */ /* 0x000fce00078e0019 */
.L_x_19:
[----:B-1----:R-:W-:Y:S01]  /*1420*/  SHF.R.S32.HI R24, RZ, 0x1f, R27 ;  /* 0x0000001fff187819 */ /* 0x002fe2000001141b */
[----:B------:R-:W-:-:S04]  /*1430*/  IMAD.WIDE.U32 R26, R27, UR15, R4 ;  /* 0x0000000f1b1a7c25 */ /* 0x000fc8000f8e0004 */
[----:B------:R-:W-:Y:S01]  /*1440*/  IMAD R25, R24, UR15, RZ ;  /* 0x0000000f18197c24 */ /* 0x000fe2000f8e02ff */
[----:B------:R-:W-:-:S03]  /*1450*/  LEA R24, P0, R26, UR8, 0x1 ;  /* 0x000000081a187c11 */ /* 0x000fc6000f8008ff */
[----:B------:R-:W-:-:S05]  /*1460*/  IMAD.IADD R25, R27, 0x1, R25 ;  /* 0x000000011b197824 */ /* 0x000fca00078e0219 */
[----:B------:R-:W-:-:S06]  /*1470*/  LEA.HI.X R25, R26, UR9, R25, 0x1, P0 ;  /* 0x000000091a197c11 */ /* 0x000fcc00080f0c19 */
[----:B------:R-:W5:Y:S02]  /*1480*/  LDG.E.128.CONSTANT R24, desc[UR12][R24.64] ;  /* 0x0000000c18187981 */ /* 0x000f64000c1e9d00 */
.L_x_18:
[----:B------:R-:W-:Y:S05]  /*1490*/  BSYNC.RECONVERGENT B0 ;  /* 0x0000000000007941 */ /* 0x000fea0003800200 */
.L_x_17:
[----:B-----5:R0:W-:Y:S01]  /*14a0*/  STS.128 [R46+UR14], R24 ;  /* 0x000000182e007988 */ /* 0x0201e20008000c0e */
[----:B------:R-:W-:Y:S01]  /*14b0*/  ISETP.GT.U32.AND P0, PT, R31, 0x3f, PT ;  /* 0x0000003f1f00780c */ /* 0x000fe20003f04070 */
[----:B------:R-:W-:-:S12]  /*14c0*/  BSSY.RECONVERGENT B0, `(.L_x_20) ;  /* 0x00000c7000007945 */ /* 0x000fd80003800200 */
[----:B------:R-:W-:Y:S05]  /*14d0*/  @P0 BRA `(.L_x_21) ;  /* 0x0000000c00140947 */ /* 0x000fea0003800000 */
[----:B------:R-:W-:-:S13]  /*14e0*/  ISETP.GE.AND P0, PT, R52, UR16, PT ;  /* 0x0000001034007c0c */ /* 0x000fda000bf06270 */
[----:B------:R-:W-:Y:S05]  /*14f0*/  @P0 BRA `(.L_x_22) ;  /* 0x0000000800b80947 */ /* 0x000fea0003800000 */
[----:B0-----:R-:W-:Y:S02]  /*1500*/  IMAD.MOV.U32 R24, RZ, RZ, R30 ;  /* 0x000000ffff187224 */ /* 0x001fe400078e001e */
[----:B------:R-:W-:-:S06]  /*1510*/  IMAD.MOV.U32 R25, RZ, RZ, R29 ;  /* 0x000000ffff197224 */ /* 0x000fcc00078e001d */
[----:B------:R-:W2:Y:S01]  /*1520*/  LDG.E.128.CONSTANT R24, desc[UR12][R24.64] ;  /* 0x0000000c18187981 */ /* 0x000ea2000c1e9d00 */
[----:B------:R-:W-:Y:S01]  /*1530*/  UMOV UR7, 0x3020100 ;  /* 0x0302010000077882 */ /* 0x000fe20000000000 */
[----:B------:R-:W-:Y:S01]  /*1540*/  UMOV UR10, 0xfdfeff00 ;  /* 0xfdfeff00000a7882 */ /* 0x000fe20000000000 */
[----:B------:R-:W-:Y:S02]  /*1550*/  IMAD.U32 R34, RZ, RZ, UR7 ;  /* 0x00000007ff227e24 */ /* 0x000fe4000f8e00ff */
[----:B------:R-:W-:Y:S02]  /*1560*/  IMAD.U32 R36, RZ, RZ, UR10 ;  /* 0x0000000aff247e24 */ /* 0x000fe4000f8e00ff */
[----:B------:R-:W-:Y:S01]  /*1570*/  IMAD.U32 R37, RZ, RZ, UR10 ;  /* 0x0000000aff257e24 */ /* 0x000fe2000f8e00ff */
[----:B--2---:R-:W-:Y:S02]  /*1580*/  SHF.R.U32.HI R32, RZ, 0x1, R24 ;  /* 0x00000001ff207819 */ /* 0x004fe40000011618 */
[----:B------:R-:W-:-:S02]  /*1590*/  LOP3.LUT R33, R24, 0x7777, RZ, 0xc0, !PT ;  /* 0x0000777718217812 */ /* 0x000fc400078ec0ff */
[----:B------:R-:W-:Y:S02]  /*15a0*/  LOP3.LUT R32, R32, 0x44444444, RZ, 0xc0, !PT ;  /* 0x4444444420207812 */ /* 0x000fe400078ec0ff */
[-C--:B------:R-:W-:Y:S02]  /*15b0*/  PRMT R34, R34, R33.reuse, 0xc080604 ;  /* 0x0c08060422227416 */ /* 0x080fe40000000021 */
[----:B------:R-:W-:Y:S02]  /*15c0*/  LOP3.LUT R32, R32, 0x32103210, RZ, 0xfc, !PT ;  /* 0x3210321020207812 */ /* 0x000fe400078efcff */
[----:B------:R-:W-:Y:S02]  /*15d0*/  PRMT R33, R36, R33, 0xf4f8fafc ;  /* 0xf4f8fafc24217416 */ /* 0x000fe40000000021 */
[----:B------:R-:W-:Y:S02]  /*15e0*/  LOP3.LUT R35, R32, 0x7654, RZ, 0xc0, !PT ;  /* 0x0000765420237812 */ /* 0x000fe400078ec0ff */
[----:B------:R-:W-:-:S02]  /*15f0*/  SHF.R.U32.HI R24, RZ, 0x10, R24 ;  /* 0x00000010ff187819 */ /* 0x000fc40000011618 */
[----:B------:R-:W-:Y:S01]  /*1600*/  PRMT R33, R34, R35, R33 ;  /* 0x0000002322217216 */ /* 0x000fe20000000021 */
[----:B------:R-:W-:Y:S01]  /*1610*/  IMAD.U32 R35, RZ, RZ, UR7 ;  /* 0x00000007ff237e24 */ /* 0x000fe2000f8e00ff */
[----:B------:R-:W-:Y:S02]  /*1620*/  LOP3.LUT R24, R24, 0x7777, RZ, 0xc0, !PT ;  /* 0x0000777718187812 */ /* 0x000fe400078ec0ff */
[----:B------:R-:W-:Y:S02]  /*1630*/  SHF.R.U32.HI R32, RZ, 0x10, R32 ;  /* 0x00000010ff207819 */ /* 0x000fe40000011620 */
[-C--:B------:R-:W-:Y:S02]  /*1640*/  PRMT R34, R35, R24.reuse, 0xc080604 ;  /* 0x0c08060423227416 */ /* 0x080fe40000000018 */
[----:B------:R-:W-:Y:S02]  /*1650*/  PRMT R35, R37, R24, 0xf4f8fafc ;  /* 0xf4f8fafc25237416 */ /* 0x000fe40000000018 */
[----:B------:R-:W2:Y:S02]  /*1660*/  LDG.E.U8.CONSTANT R24, desc[UR12][R6.64] ;  /* 0x0000000c06187981 */ /* 0x000ea4000c1e9100 */
[----:B------:R-:W-:-:S04]  /*1670*/  PRMT R32, R34, R32, R35 ;  /* 0x0000002022207216 */ /* 0x000fc80000000023 */
[C-C-:B------:R-:W-:Y:S02]  /*1680*/  PRMT R36, R33.reuse, 0x6420, R32.reuse ;  /* 0x0000642021247816 */ /* 0x140fe40000000020 */
[----:B------:R-:W-:Y:S02]  /*1690*/  PRMT R37, R33, 0x7531, R32 ;  /* 0x0000753121257816 */ /* 0x000fe40000000020 */
[----:B------:R-:W0:Y:S08]  /*16a0*/  I2F.S8 R33, R36 ;  /* 0x0000002400217306 */ /* 0x000e300000001400 */
[----:B------:R-:W1:Y:S08]  /*16b0*/  I2F.S8 R35, R37 ;  /* 0x0000002500237306 */ /* 0x000e700000001400 */
[----:B------:R-:W-:Y:S08]  /*16c0*/  I2F.S8 R41, R36.B3 ;  /* 0x3000002400297306 */ /* 0x000ff00000001400 */
[----:B------:R-:W-:Y:S08]  /*16d0*/  I2F.S8 R43, R37.B3 ;  /* 0x30000025002b7306 */ /* 0x000ff00000001400 */
[----:B------:R-:W-:Y:S01]  /*16e0*/  I2F.S8 R39, R37.B2 ;  /* 0x2000002500277306 */ /* 0x000fe20000001400 */
[----:B------:R-:W-:-:S02]  /*16f0*/  IMAD.U32 R40, RZ, RZ, UR10 ;  /* 0x0000000aff287e24 */ /* 0x000fc4000f8e00ff */
[----:B--2---:R-:W-:-:S05]  /*1700*/  IMAD.SHL.U32 R24, R24, 0x800000, RZ ;  /* 0x0080000018187824 */ /* 0x004fca00078e00ff */
[----:B------:R-:W-:-:S05]  /*1710*/  LOP3.LUT R24, R24, 0x7f800000, RZ, 0xc0, !PT ;  /* 0x7f80000018187812 */ /* 0x000fca00078ec0ff */
[----:B------:R-:W-:-:S04]  /*1720*/  FMUL R24, R24, 0.5 ;  /* 0x3f00000018187820 */ /* 0x000fc80000400000 */
[C---:B0-----:R-:W-:Y:S01]  /*1730*/  FMUL R32, R24.reuse, R33 ;  /* 0x0000002118207220 */ /* 0x041fe20000400000 */
[----:B-1----:R-:W-:-:S05]  /*1740*/  FMUL R35, R24, R35 ;  /* 0x0000002318237220 */ /* 0x002fca0000400000 */
[----:B------:R-:W-:Y:S02]  /*1750*/  F2FP.BF16.F32.PACK_AB R32, R35, R32 ;  /* 0x000000202320723e */ /* 0x000fe400000010ff */
[----:B------:R-:W0:Y:S08]  /*1760*/  I2F.S8 R35, R37.B1 ;  /* 0x1000002500237306 */ /* 0x000e300000001400 */
[----:B------:R-:W1:Y:S01]  /*1770*/  I2F.S8 R33, R36.B1 ;  /* 0x1000002400217306 */ /* 0x000e620000001400 */
[----:B0-----:R-:W-:-:S07]  /*1780*/  FMUL R34, R24, R35 ;  /* 0x0000002318227220 */ /* 0x001fce0000400000 */
[----:B------:R-:W0:Y:S01]  /*1790*/  I2F.S8 R35, R36.B2 ;  /* 0x2000002400237306 */ /* 0x000e220000001400 */
[C---:B-1----:R-:W-:Y:S01]  /*17a0*/  FMUL R33, R24.reuse, R33 ;  /* 0x0000002118217220 */ /* 0x042fe20000400000 */
[----:B------:R-:W-:-:S04]  /*17b0*/  FMUL R38, R24, R43 ;  /* 0x0000002b18267220 */ /* 0x000fc80000400000 */
[----:B------:R-:W-:Y:S01]  /*17c0*/  F2FP.BF16.F32.PACK_AB R33, R34, R33 ;  /* 0x000000212221723e */ /* 0x000fe200000010ff */
[C---:B------:R-:W-:Y:S01]  /*17d0*/  FMUL R39, R24.reuse, R39 ;  /* 0x0000002718277220 */ /* 0x040fe20000400000 */
[C---:B0-----:R-:W-:Y:S01]  /*17e0*/  FMUL R34, R24.reuse, R35 ;  /* 0x0000002318227220 */ /* 0x041fe20000400000 */
[----:B------:R-:W-:Y:S01]  /*17f0*/  FMUL R35, R24, R41 ;  /* 0x0000002918237220 */ /* 0x000fe20000400000 */
[----:B------:R-:W-:-:S04]  /*1800*/  LOP3.LUT R36, R25, 0x7777, RZ, 0xc0, !PT ;  /* 0x0000777719247812 */ /* 0x000fc800078ec0ff */
[----:B------:R-:W-:Y:S02]  /*1810*/  F2FP.BF16.F32.PACK_AB R35, R38, R35 ;  /* 0x000000232623723e */ /* 0x000fe400000010ff */
[--C-:B------:R-:W-:Y:S02]  /*1820*/  SHF.R.U32.HI R38, RZ, 0x1, R25.reuse ;  /* 0x00000001ff267819 */ /* 0x100fe40000011619 */
[----:B------:R-:W-:Y:S01]  /*1830*/  F2FP.BF16.F32.PACK_AB R34, R39, R34 ;  /* 0x000000222722723e */ /* 0x000fe200000010ff */
[----:B------:R-:W-:Y:S01]  /*1840*/  IMAD.U32 R37, RZ, RZ, UR7 ;  /* 0x00000007ff257e24 */ /* 0x000fe2000f8e00ff */
[----:B------:R-:W-:Y:S02]  /*1850*/  LOP3.LUT R38, R38, 0x44444444, RZ, 0xc0, !PT ;  /* 0x4444444426267812 */ /* 0x000fe400078ec0ff */
[----:B------:R-:W-:Y:S01]  /*1860*/  SHF.R.U32.HI R25, RZ, 0x10, R25 ;  /* 0x00000010ff197819 */ /* 0x000fe20000011619 */
[----:B------:R0:W-:Y:S01]  /*1870*/  STS.128 [R45+0x1000], R32 ;  /* 0x001000202d007388 */ /* 0x0001e20000000c00 */
[----:B------:R-:W-:Y:S01]  /*1880*/  IMAD.U32 R39, RZ, RZ, UR10 ;  /* 0x0000000aff277e24 */ /* 0x000fe2000f8e00ff */
[----:B------:R-:W-:-:S02]  /*1890*/  LOP3.LUT R38, R38, 0x32103210, RZ, 0xfc, !PT ;  /* 0x3210321026267812 */ /* 0x000fc400078efcff */
[----:B------:R-:W-:Y:S02]  /*18a0*/  LOP3.LUT R25, R25, 0x7777, RZ, 0xc0, !PT ;  /* 0x0000777719197812 */ /* 0x000fe400078ec0ff */
[-C--:B------:R-:W-:Y:S02]  /*18b0*/  PRMT R37, R37, R36.reuse, 0xc080604 ;  /* 0x0c08060425257416 */ /* 0x080fe40000000024 */
[----:B------:R-:W-:Y:S02]  /*18c0*/  PRMT R36, R39, R36, 0xf4f8fafc ;  /* 0xf4f8fafc27247416 */ /* 0x000fe40000000024 */
[----:B------:R-:W-:Y:S01]  /*18d0*/  LOP3.LUT R39, R38, 0x7654, RZ, 0xc0, !PT ;  /* 0x0000765426277812 */ /* 0x000fe200078ec0ff */
[----:B0-----:R-:W-:Y:S02]  /*18e0*/  IMAD.U32 R32, RZ, RZ, UR7 ;  /* 0x00000007ff207e24 */ /* 0x001fe4000f8e00ff */
[----:B------:R-:W-:Y:S01]  /*18f0*/  IMAD.U32 R34, RZ, RZ, UR10 ;  /* 0x0000000aff227e24 */ /* 0x000fe2000f8e00ff */
[----:B------:R-:W-:-:S02]  /*1900*/  SHF.R.U32.HI R38, RZ, 0x10, R38 ;  /* 0x00000010ff267819 */ /* 0x000fc40000011626 */
[-C--:B------:R-:W-:Y:S02]  /*1910*/  PRMT R32, R32, R25.reuse, 0xc080604 ;  /* 0x0c08060420207416 */ /* 0x080fe40000000019 */
[----:B------:R-:W-:Y:S02]  /*1920*/  PRMT R25, R34, R25, 0xf4f8fafc ;  /* 0xf4f8fafc22197416 */ /* 0x000fe40000000019 */
[----:B------:R-:W-:Y:S02]  /*1930*/  PRMT R36, R37, R39, R36 ;  /* 0x0000002725247216 */ /* 0x000fe40000000024 */
[----:B------:R-:W-:-:S04]  /*1940*/  PRMT R25, R32, R38, R25 ;  /* 0x0000002620197216 */ /* 0x000fc80000000019 */
[C-C-:B------:R-:W-:Y:S02]  /*1950*/  PRMT R37, R36.reuse, 0x6420, R25.reuse ;  /* 0x0000642024257816 */ /* 0x140fe40000000019 */
[----:B------:R-:W-:Y:S02]  /*1960*/  PRMT R25, R36, 0x7531, R25 ;  /* 0x0000753124197816 */ /* 0x000fe40000000019 */
[----:B------:R-:W0:Y:S08]  /*1970*/  I2F.S8 R33, R37 ;  /* 0x0000002500217306 */ /* 0x000e300000001400 */
[----:B------:R-:W1:Y:S01]  /*1980*/  I2F.S8 R35, R25 ;  /* 0x0000001900237306 */ /* 0x000e620000001400 */
[C---:B0-----:R-:W-:Y:S01]  /*1990*/  FMUL R32, R24.reuse, R33 ;  /* 0x0000002118207220 */ /* 0x041fe20000400000 */
[----:B-1----:R-:W-:-:S05]  /*19a0*/  FMUL R35, R24, R35 ;  /* 0x0000002318237220 */ /* 0x002fca0000400000 */
[----:B------:R-:W-:Y:S02]  /*19b0*/  F2FP.BF16.F32.PACK_AB R32, R35, R32 ;  /* 0x000000202320723e */ /* 0x000fe400000010ff */
[----:B------:R-:W0:Y:S08]  /*19c0*/  I2F.S8 R35, R25.B1 ;  /* 0x1000001900237306 */ /* 0x000e300000001400 */
[----:B------:R-:W1:Y:S01]  /*19d0*/  I2F.S8 R33, R37.B1 ;  /* 0x1000002500217306 */ /* 0x000e620000001400 */
[----:B0-----:R-:W-:-:S07]  /*19e0*/  FMUL R34, R24, R35 ;  /* 0x0000002318227220 */ /* 0x001fce0000400000 */
[----:B------:R-:W-:Y:S08]  /*19f0*/  I2F.S8 R41, R37.B3 ;  /* 0x3000002500297306 */ /* 0x000ff00000001400 */
[----:B------:R-:W0:Y:S08]  /*1a00*/  I2F.S8 R35, R37.B2 ;  /* 0x2000002500237306 */ /* 0x000e300000001400 */
[----:B------:R-:W2:Y:S01]  /*1a10*/  I2F.S8 R43, R25.B3 ;  /* 0x30000019002b7306 */ /* 0x000ea20000001400 */
[----:B-1----:R-:W-:-:S07]  /*1a20*/  FMUL R33, R24, R33 ;  /* 0x0000002118217220 */ /* 0x002fce0000400000 */
[----:B------:R-:W1:Y:S01]  /*1a30*/  I2F.S8 R39, R25.B2 ;  /* 0x2000001900277306 */ /* 0x000e620000001400 */
[----:B------:R-:W-:Y:S01]  /*1a40*/  F2FP.BF16.F32.PACK_AB R33, R34, R33 ;  /* 0x000000212221723e */ /* 0x000fe200000010ff */
[C---:B0-----:R-:W-:Y:S01]  /*1a50*/  FMUL R34, R24.reuse, R35 ;  /* 0x0000002318227220 */ /* 0x041fe20000400000 */
[C---:B------:R-:W-:Y:S01]  /*1a60*/  FMUL R35, R24.reuse, R41 ;  /* 0x0000002918237220 */ /* 0x040fe20000400000 */
[----:B--2---:R-:W-:-:S05]  /*1a70*/  FMUL R36, R24, R43 ;  /* 0x0000002b18247220 */ /* 0x004fca0000400000 */
[----:B------:R-:W-:Y:S01]  /*1a80*/  F2FP.BF16.F32.PACK_AB R35, R36, R35 ;  /* 0x000000232423723e */ /* 0x000fe200000010ff */
[----:B-1----:R-:W-:Y:S01]  /*1a90*/  FMUL R39, R24, R39 ;  /* 0x0000002718277220 */ /* 0x002fe20000400000 */
[--C-:B------:R-:W-:Y:S02]  /*1aa0*/  SHF.R.U32.HI R36, RZ, 0x1, R26.reuse ;  /* 0x00000001ff247819 */ /* 0x100fe4000001161a */
[----:B------:R-:W-:Y:S02]  /*1ab0*/  LOP3.LUT R25, R26, 0x7777, RZ, 0xc0, !PT ;  /* 0x000077771a197812 */ /* 0x000fe400078ec0ff */
[----:B------:R-:W-:Y:S01]  /*1ac0*/  F2FP.BF16.F32.PACK_AB R34, R39, R34 ;  /* 0x000000222722723e */ /* 0x000fe200000010ff */
[----:B------:R-:W-:Y:S01]  /*1ad0*/  IMAD.U32 R38, RZ, RZ, UR7 ;  /* 0x00000007ff267e24 */ /* 0x000fe2000f8e00ff */
[----:B------:R-:W-:Y:S02]  /*1ae0*/  LOP3.LUT R36, R36, 0x44444444, RZ, 0xc0, !PT ;  /* 0x4444444424247812 */ /* 0x000fe400078ec0ff */
[----:B------:R-:W-:Y:S01]  /*1af0*/  SHF.R.U32.HI R26, RZ, 0x10, R26 ;  /* 0x00000010ff1a7819 */ /* 0x000fe2000001161a */
[----:B------:R0:W-:Y:S01]  /*1b00*/  STS.128 [R45+0x1010], R32 ;  /* 0x001010202d007388 */ /* 0x0001e20000000c00 */
        /* <DEDUP_REMOVED lines=15> */
[----:B------:R-:W1:Y:S08]  /*1c00*/  I2F.S8 R35, R25 ;  /* 0x0000001900237306 */ /* 0x000e700000001400 */
[----:B------:R-:W2:Y:S08]  /*1c10*/  I2F.S8 R37, R26.B1 ;  /* 0x1000001a00257306 */ /* 0x000eb00000001400 */
[----:B------:R-:W3:Y:S01]  /*1c20*/  I2F.S8 R39, R25.B1 ;  /* 0x1000001900277306 */ /* 0x000ee20000001400 */
[C---:B0-----:R-:W-:Y:S01]  /*1c30*/  FMUL R32, R24.reuse, R33 ;  /* 0x0000002118207220 */ /* 0x041fe20000400000 */
[----:B-1----:R-:W-:-:S05]  /*1c40*/  FMUL R35, R24, R35 ;  /* 0x0000002318237220 */ /* 0x002fca0000400000 */
[----:B------:R-:W-:Y:S01]  /*1c50*/  F2FP.BF16.F32.PACK_AB R32, R35, R32 ;  /* 0x000000202320723e */ /* 0x000fe200000010ff */
[C---:B--2---:R-:W-:Y:S01]  /*1c60*/  FMUL R33, R24.reuse, R37 ;  /* 0x0000002518217220 */ /* 0x044fe20000400000 */
[----:B------:R-:W0:Y:S01]  /*1c70*/  I2F.S8 R35, R26.B2 ;  /* 0x2000001a00237306 */ /* 0x000e220000001400 */
[----:B---3--:R-:W-:-:S07]  /*1c80*/  FMUL R34, R24, R39 ;  /* 0x0000002718227220 */ /* 0x008fce0000400000 */
[----:B------:R-:W1:Y:S08]  /*1c90*/  I2F.S8 R41, R26.B3 ;  /* 0x3000001a00297306 */ /* 0x000e700000001400 */
[----:B------:R-:W2:Y:S08]  /*1ca0*/  I2F.S8 R39, R25.B3 ;  /* 0x3000001900277306 */ /* 0x000eb00000001400 */
[----:B------:R-:W3:Y:S01]  /*1cb0*/  I2F.S8 R37, R25.B2 ;  /* 0x2000001900257306 */ /* 0x000ee20000001400 */
[----:B------:R-:W-:Y:S01]  /*1cc0*/  F2FP.BF16.F32.PACK_AB R33, R34, R33 ;  /* 0x000000212221723e */ /* 0x000fe200000010ff */
[C---:B0-----:R-:W-:Y:S01]  /*1cd0*/  FMUL R34, R24.reuse, R35 ;  /* 0x0000002318227220 */ /* 0x041fe20000400000 */
[C---:B-1----:R-:W-:Y:S01]  /*1ce0*/  FMUL R35, R24.reuse, R41 ;  /* 0x0000002918237220 */ /* 0x042fe20000400000 */
[C---:B--2---:R-:W-:Y:S01]  /*1cf0*/  FMUL R36, R24.reuse, R39 ;  /* 0x0000002718247220 */ /* 0x044fe20000400000 */
[----:B------:R-:W-:Y:S01]  /*1d00*/  SHF.R.U32.HI R26, RZ, 0x1, R27 ;  /* 0x00000001ff1a7819 */ /* 0x000fe2000001161b */
[----:B---3--:R-:W-:-:S03]  /*1d10*/  FMUL R37, R24, R37 ;  /* 0x0000002518257220 */ /* 0x008fc60000400000 */
[----:B------:R-:W-:Y:S02]  /*1d20*/  F2FP.BF16.F32.PACK_AB R35, R36, R35 ;  /* 0x000000232423723e */ /* 0x000fe400000010ff */
[----:B------:R-:W-:Y:S02]  /*1d30*/  LOP3.LUT R25, R27, 0x7777, RZ, 0xc0, !PT ;  /* 0x000077771b197812 */ /* 0x000fe400078ec0ff */
[----:B------:R-:W-:Y:S02]  /*1d40*/  F2FP.BF16.F32.PACK_AB R34, R37, R34 ;  /* 0x000000222522723e */ /* 0x000fe400000010ff */
[----:B------:R-:W-:Y:S02]  /*1d50*/  LOP3.LUT R26, R26, 0x44444444, RZ, 0xc0, !PT ;  /* 0x444444441a1a7812 */ /* 0x000fe400078ec0ff */
[----:B------:R-:W-:Y:S01]  /*1d60*/  SHF.R.U32.HI R27, RZ, 0x10, R27 ;  /* 0x00000010ff1b7819 */ /* 0x000fe2000001161b */
[----:B------:R0:W-:Y:S01]  /*1d70*/  STS.128 [R45+0x1020], R32 ;  /* 0x001020202d007388 */ /* 0x0001e20000000c00 */
[----:B------:R-:W-:Y:S01]  /*1d80*/  IMAD.U32 R36, RZ, RZ, UR7 ;  /* 0x00000007ff247e24 */ /* 0x000fe2000f8e00ff */
[----:B------:R-:W-:Y:S01]  /*1d90*/  LOP3.LUT R26, R26, 0x32103210, RZ, 0xfc, !PT ;  /* 0x321032101a1a7812 */ /* 0x000fe200078efcff */
[----:B------:R-:W-:Y:S01]  /*1da0*/  IMAD.U32 R38, RZ, RZ, UR10 ;  /* 0x0000000aff267e24 */ /* 0x000fe2000f8e00ff */
[----:B------:R-:W-:-:S02]  /*1db0*/  LOP3.LUT R27, R27, 0x7777, RZ, 0xc0, !PT ;  /* 0x000077771b1b7812 */ /* 0x000fc400078ec0ff */
[-C--:B------:R-:W-:Y:S02]  /*1dc0*/  PRMT R36, R36, R25.reuse, 0xc080604 ;  /* 0x0c08060424247416 */ /* 0x080fe40000000019 */
[----:B------:R-:W-:Y:S02]  /*1dd0*/  LOP3.LUT R37, R26, 0x7654, RZ, 0xc0, !PT ;  /* 0x000076541a257812 */ /* 0x000fe400078ec0ff */
[----:B------:R-:W-:Y:S01]  /*1de0*/  PRMT R25, R38, R25, 0xf4f8fafc ;  /* 0xf4f8fafc26197416 */ /* 0x000fe20000000019 */
[----:B0-----:R-:W-:Y:S02]  /*1df0*/  IMAD.U32 R32, RZ, RZ, UR7 ;  /* 0x00000007ff207e24 */ /* 0x001fe4000f8e00ff */
[----:B------:R-:W-:Y:S01]  /*1e00*/  IMAD.U32 R34, RZ, RZ, UR10 ;  /* 0x0000000aff227e24 */ /* 0x000fe2000f8e00ff */
[----:B------:R-:W-:Y:S02]  /*1e10*/  SHF.R.U32.HI R26, RZ, 0x10, R26 ;  /* 0x00000010ff1a7819 */ /* 0x000fe4000001161a */
[----:B------:R-:W-:-:S02]  /*1e20*/  PRMT R32, R32, R27, 0xc080604 ;  /* 0x0c08060420207416 */ /* 0x000fc4000000001b */
[----:B------:R-:W-:Y:S02]  /*1e30*/  PRMT R27, R34, R27, 0xf4f8fafc ;  /* 0xf4f8fafc221b7416 */ /* 0x000fe4000000001b */
[----:B------:R-:W-:Y:S02]  /*1e40*/  PRMT R25, R36, R37, R25 ;  /* 0x0000002524197216 */ /* 0x000fe40000000019 */
[----:B------:R-:W-:-:S04]  /*1e50*/  PRMT R26, R32, R26, R27 ;  /* 0x0000001a201a7216 */ /* 0x000fc8000000001b */
[C-C-:B------:R-:W-:Y:S02]  /*1e60*/  PRMT R27, R25.reuse, 0x6420, R26.reuse ;  /* 0x00006420191b7816 */ /* 0x140fe4000000001a */
[----:B------:R-:W-:Y:S02]  /*1e70*/  PRMT R26, R25, 0x7531, R26 ;  /* 0x00007531191a7816 */ /* 0x000fe4000000001a */
[----:B------:R-:W-:Y:S08]  /*1e80*/  I2F.S8 R33, R27 ;  /* 0x0000001b00217306 */ /* 0x000ff00000001400 */
[----:B------:R-:W0:Y:S08]  /*1e90*/  I2F.S8 R25, R26 ;  /* 0x0000001a00197306 */ /* 0x000e300000001400 */
[----:B------:R-:W1:Y:S08]  /*1ea0*/  I2F.S8 R35, R27.B1 ;  /* 0x1000001b00237306 */ /* 0x000e700000001400 */
[----:B------:R-:W-:Y:S08]  /*1eb0*/  I2F.S8 R39, R27.B2 ;  /* 0x2000001b00277306 */ /* 0x000ff00000001400 */
[----:B------:R-:W-:Y:S08]  /*1ec0*/  I2F.S8 R43, R27.B3 ;  /* 0x3000001b002b7306 */ /* 0x000ff00000001400 */
[----:B------:R-:W2:Y:S08]  /*1ed0*/  I2F.S8 R37, R26.B1 ;  /* 0x1000001a00257306 */ /* 0x000eb00000001400 */
[----:B------:R-:W3:Y:S08]  /*1ee0*/  I2F.S8 R41, R26.B2 ;  /* 0x2000001a00297306 */ /* 0x000ef00000001400 */
[----:B------:R-:W4:Y:S01]  /*1ef0*/  I2F.S8 R61, R26.B3 ;  /* 0x3000001a003d7306 */ /* 0x000f220000001400 */
[C---:B0-----:R-:W-:Y:S01]  /*1f00*/  FMUL R32, R24.reuse, R25 ;  /* 0x0000001918207220 */ /* 0x041fe20000400000 */
[C---:B------:R-:W-:Y:S01]  /*1f10*/  FMUL R33, R24.reuse, R33 ;  /* 0x0000002118217220 */ /* 0x040fe20000400000 */
[C---:B-1----:R-:W-:Y:S01]  /*1f20*/  FMUL R25, R24.reuse, R35 ;  /* 0x0000002318197220 */ /* 0x042fe20000400000 */
[C---:B--2---:R-:W-:Y:S01]  /*1f30*/  FMUL R34, R24.reuse, R37 ;  /* 0x0000002518227220 */ /* 0x044fe20000400000 */
[C---:B------:R-:W-:Y:S01]  /*1f40*/  FMUL R39, R24.reuse, R39 ;  /* 0x0000002718277220 */ /* 0x040fe20000400000 */
[C---:B------:R-:W-:Y:S01]  /*1f50*/  FMUL R27, R24.reuse, R43 ;  /* 0x0000002b181b7220 */ /* 0x040fe20000400000 */
[----:B---3--:R-:W-:-:S02]  /*1f60*/  FMUL R36, R24, R41 ;  /* 0x0000002918247220 */ /* 0x008fc40000400000 */
[----:B------:R-:W-:Y:S01]  /*1f70*/  F2FP.BF16.F32.PACK_AB R25, R34, R25 ;  /* 0x000000192219723e */ /* 0x000fe200000010ff */
[----:B----4-:R-:W-:Y:S01]  /*1f80*/  FMUL R38, R24, R61 ;  /* 0x0000003d18267220 */ /* 0x010fe20000400000 */
[----:B------:R-:W-:Y:S02]  /*1f90*/  F2FP.BF16.F32.PACK_AB R24, R32, R33 ;  /* 0x000000212018723e */ /* 0x000fe400000010ff */
[----:B------:R-:W-:Y:S02]  /*1fa0*/  F2FP.BF16.F32.PACK_AB R26, R36, R39 ;  /* 0x00000027241a723e */ /* 0x000fe400000010ff */
[----:B------:R-:W-:-:S05]  /*1fb0*/  F2FP.BF16.F32.PACK_AB R27, R38, R27 ;  /* 0x0000001b261b723e */ /* 0x000fca00000010ff */
[----:B------:R1:W-:Y:S01]  /*1fc0*/  STS.128 [R45+0x1030], R24 ;  /* 0x001030182d007388 */ /* 0x0003e20000000c00 */
[----:B------:R-:W-:Y:S05]  /*1fd0*/  BRA `(.L_x_21) ;  /* 0x0000000000547947 */ /* 0x000fea0003800000 */
.L_x_22:
[----:B------:R-:W1:Y:S02]  /*1fe0*/  I2F.BF16 R36, RZ ;  /* 0x000000ff00247306 */ /* 0x000e640000202400 */
[----:B-1----:R-:W-:-:S05]  /*1ff0*/  PRMT R36, R36, 0x5410, R36 ;  /* 0x0000541024247816 */ /* 0x002fca0000000024 */
[--C-:B0-----:R-:W-:Y:S02]  /*2000*/  IMAD.MOV.U32 R24, RZ, RZ, R36.reuse ;  /* 0x000000ffff187224 */ /* 0x101fe400078e0024 */
[--C-:B------:R-:W-:Y:S02]  /*2010*/  IMAD.MOV.U32 R25, RZ, RZ, R36.reuse ;  /* 0x000000ffff197224 */ /* 0x100fe400078e0024 */
[--C-:B------:R-:W-:Y:S02]  /*2020*/  IMAD.MOV.U32 R26, RZ, RZ, R36.reuse ;  /* 0x000000ffff1a7224 */ /* 0x100fe400078e0024 */
[--C-:B------:R-:W-:Y:S02]  /*2030*/  IMAD.MOV.U32 R27, RZ, RZ, R36.reuse ;  /* 0x000000ffff1b7224 */ /* 0x100fe400078e0024 */
[--C-:B------:R-:W-:Y:S02]  /*2040*/  IMAD.MOV.U32 R32, RZ, RZ, R36.reuse ;  /* 0x000000ffff207224 */ /* 0x100fe400078e0024 */
[--C-:B------:R-:W-:Y:S01]  /*2050*/  IMAD.MOV.U32 R33, RZ, RZ, R36.reuse ;  /* 0x000000ffff217224 */ /* 0x100fe200078e0024 */
[----:B------:R2:W-:Y:S01]  /*2060*/  STS.128 [R45+0x1010], R24 ;  /* 0x001010182d007388 */ /* 0x0005e20000000c00 */
[----:B------:R-:W-:-:S02]  /*2070*/  IMAD.MOV.U32 R34, RZ, RZ, R36 ;  /* 0x000000ffff227224 */ /* 0x000fc400078e0024 */
[--C-:B------:R-:W-:Y:S02]  /*2080*/  IMAD.MOV.U32 R35, RZ, RZ, R36.reuse ;  /* 0x000000ffff237224 */ /* 0x100fe400078e0024 */
[--C-:B------:R-:W-:Y:S02]  /*2090*/  IMAD.MOV.U32 R37, RZ, RZ, R36.reuse ;  /* 0x000000ffff257224 */ /* 0x100fe400078e0024 */
[--C-:B------:R-:W-:Y:S01]  /*20a0*/  IMAD.MOV.U32 R38, RZ, RZ, R36.reuse ;  /* 0x000000ffff267224 */ /* 0x100fe200078e0024 */
[----:B------:R2:W-:Y:S01]  /*20b0*/  STS.128 [R45+0x1020], R32 ;  /* 0x001020202d007388 */ /* 0x0005e20000000c00 */
[--C-:B------:R-:W-:Y:S02]  /*20c0*/  IMAD.MOV.U32 R39, RZ, RZ, R36.reuse ;  /* 0x000000ffff277224 */ /* 0x100fe400078e0024 */
[--C-:B------:R-:W-:Y:S02]  /*20d0*/  IMAD.MOV.U32 R40, RZ, RZ, R36.reuse ;  /* 0x000000ffff287224 */ /* 0x100fe400078e0024 */
[--C-:B------:R-:W-:Y:S01]  /*20e0*/  IMAD.MOV.U32 R41, RZ, RZ, R36.reuse ;  /* 0x000000ffff297224 */ /* 0x100fe200078e0024 */
[----:B------:R2:W-:Y:S01]  /*20f0*/  STS.128 [R45+0x1000], R36 ;  /* 0x001000242d007388 */ /* 0x0005e20000000c00 */
[----:B------:R-:W-:-:S02]  /*2100*/  IMAD.MOV.U32 R42, RZ, RZ, R36 ;  /* 0x000000ffff2a7224 */ /* 0x000fc400078e0024 */
[----:B------:R-:W-:-:S05]  /*2110*/  IMAD.MOV.U32 R43, RZ, RZ, R36 ;  /* 0x000000ffff2b7224 */ /* 0x000fca00078e0024 */
[----:B------:R2:W-:Y:S02]  /*2120*/  STS.128 [R45+0x1030], R40 ;  /* 0x001030282d007388 */ /* 0x0005e40000000c00 */
.L_x_21:
[----:B------:R-:W-:Y:S05]  /*2130*/  BSYNC.RECONVERGENT B0 ;  /* 0x0000000000007941 */ /* 0x000fea0003800200 */
.L_x_20:
[----:B------:R-:W-:Y:S06]  /*2140*/  BAR.SYNC.DEFER_BLOCKING 0x0 ;  /* 0x0000000000007b1d */ /* 0x000fec0000010000 */
[----:B--2---:R-:W2:Y:S04]  /*2150*/  LD.E R34, desc[UR12][R54.64+0x1000] ;  /* 0x0010000c36227980 */ /* 0x004ea8000c101900 */
[----:B------:R-:W2:Y:S04]  /*2160*/  LD.E R35, desc[UR12][R54.64+0x1010] ;  /* 0x0010100c36237980 */ /* 0x000ea8000c101900 */
[----:B------:R-:W3:Y:S04]  /*2170*/  LD.E R32, desc[UR12][R54.64+0x1200] ;  /* 0x0012000c36207980 */ /* 0x000ee8000c101900 */
[----:B01----:R-:W2:Y:S04]  /*2180*/  LD.E R24, desc[UR12][R56.64] ;  /* 0x0000000c38187980 */ /* 0x003ea8000c101900 */
[----:B------:R-:W2:Y:S04]  /*2190*/  LD.E R25, desc[UR12][R56.64+0x200] ;  /* 0x0002000c38197980 */ /* 0x000ea8000c101900 */
[----:B------:R-:W2:Y:S04]  /*21a0*/  LD.E R26, desc[UR12][R56.64+0x10] ;  /* 0x0000100c381a7980 */ /* 0x000ea8000c101900 */
[----:B------:R-:W2:Y:S04]  /*21b0*/  LD.E R27, desc[UR12][R56.64+0x210] ;  /* 0x0002100c381b7980 */ /* 0x000ea8000c101900 */
[----:B------:R-:W3:Y:S01]  /*21c0*/  LD.E R33, desc[UR12][R54.64+0x1210] ;  /* 0x0012100c36217980 */ /* 0x000ee2000c101900 */
[C---:B--2---:R-:W-:Y:S03]  /*21d0*/  HMMA.16816.F32.BF16 R16, R24.reuse, R34, R16 ;  /* 0x000000221810723c */ /* 0x044fe60000041810 */
[----:B------:R-:W2:Y:S04]  /*21e0*/  LD.E R34, desc[UR12][R54.64+0x1400] ;  /* 0x0014000c36227980 */ /* 0x000ea8000c101900 */
[----:B------:R-:W2:Y:S01]  /*21f0*/  LD.E R35, desc[UR12][R54.64+0x1410] ;  /* 0x0014100c36237980 */ /* 0x000ea2000c101900 */
[C---:B---3--:R-:W-:Y:S03]  /*2200*/  HMMA.16816.F32.BF16 R12, R24.reuse, R32, R12 ;  /* 0x00000020180c723c */ /* 0x048fe6000004180c */
[----:B------:R-:W3:Y:S04]  /*2210*/  LD.E R32, desc[UR12][R54.64+0x1600] ;  /* 0x0016000c36207980 */ /* 0x000ee8000c101900 */
[----:B------:R-:W3:Y:S01]  /*2220*/  LD.E R33, desc[UR12][R54.64+0x1610] ;  /* 0x0016100c36217980 */ /* 0x000ee2000c101900 */
[C---:B--2---:R-:W-:Y:S03]  /*2230*/  HMMA.16816.F32.BF16 R8, R24.reuse, R34, R8 ;  /* 0x000000221808723c */ /* 0x044fe60000041808 */
[----:B------:R-:W2:Y:S04]  /*2240*/  LD.E R34, desc[UR12][R54.64+0x1020] ;  /* 0x0010200c36227980 */ /* 0x000ea8000c101900 */
[----:B------:R-:W2:Y:S01]  /*2250*/  LD.E R35, desc[UR12][R54.64+0x1030] ;  /* 0x0010300c36237980 */ /* 0x000ea2000c101900 */
[----:B---3--:R-:W-:Y:S03]  /*2260*/  HMMA.16816.F32.BF16 R20, R24, R32, R20 ;  /* 0x000000201814723c */ /* 0x008fe60000041814 */
[----:B------:R-:W3:Y:S04]  /*2270*/  LD.E R32, desc[UR12][R54.64+0x1220] ;  /* 0x0012200c36207980 */ /* 0x000ee8000c101900 */
[----:B------:R-:W2:Y:S04]  /*2280*/  LD.E R24, desc[UR12][R56.64+0x20] ;  /* 0x0000200c38187980 */ /* 0x000ea8000c101900 */
[----:B------:R-:W2:Y:S04]  /*2290*/  LD.E R25, desc[UR12][R56.64+0x220] ;  /* 0x0002200c38197980 */ /* 0x000ea8000c101900 */
[----:B------:R-:W2:Y:S04]  /*22a0*/  LD.E R26, desc[UR12][R56.64+0x30] ;  /* 0x0000300c381a7980 */ /* 0x000ea8000c101900 */
[----:B------:R-:W2:Y:S04]  /*22b0*/  LD.E R27, desc[UR12][R56.64+0x230] ;  /* 0x0002300c381b7980 */ /* 0x000ea8000c101900 */
[----:B------:R-:W3:Y:S01]  /*22c0*/  LD.E R33, desc[UR12][R54.64+0x1230] ;  /* 0x0012300c36217980 */ /* 0x000ee2000c101900 */
[C---:B--2---:R-:W-:Y:S03]  /*22d0*/  HMMA.16816.F32.BF16 R16, R24.reuse, R34, R16 ;  /* 0x000000221810723c */ /* 0x044fe60000041810 */
[----:B------:R-:W2:Y:S04]  /*22e0*/  LD.E R34, desc[UR12][R54.64+0x1420] ;  /* 0x0014200c36227980 */ /* 0x000ea8000c101900 */
[----:B------:R-:W2:Y:S01]  /*22f0*/  LD.E R35, desc[UR12][R54.64+0x1430] ;  /* 0x0014300c36237980 */ /* 0x000ea2000c101900 */
[----:B---3--:R-:W-:Y:S03]  /*2300*/  HMMA.16816.F32.BF16 R12, R24, R32, R12 ;  /* 0x00000020180c723c */ /* 0x008fe6000004180c */
[----:B------:R-:W3:Y:S04]  /*2310*/  LD.E R32, desc[UR12][R54.64+0x1620] ;  /* 0x0016200c36207980 */ /* 0x000ee8000c101900 */
[----:B------:R-:W3:Y:S01]  /*2320*/  LD.E R33, desc[UR12][R54.64+0x1630] ;  /* 0x0016300c36217980 */ /* 0x000ee2000c101900 */
[----:B------:R-:W-:-:S04]  /*2330*/  UIADD3 UR5, UPT, UPT, UR5, 0x20, URZ ;  /* 0x0000002005057890 */ /* 0x000fc8000fffe0ff */
[----:B------:R-:W-:Y:S01]  /*2340*/  UISETP.GE.AND UP1, UPT, UR5, UR15, UPT ;  /* 0x0000000f0500728c */ /* 0x000fe2000bf26270 */
[----:B------:R-:W-:Y:S01]  /*2350*/  BAR.SYNC.DEFER_BLOCKING 0x0 ;  /* 0x0000000000007b1d */ /* 0x000fe20000010000 */
[----:B------:R-:W-:Y:S02]  /*2360*/  IADD3 R4, P0, PT, R4, 0x20, RZ ;  /* 0x0000002004047810 */ /* 0x000fe40007f1e0ff */
[----:B------:R-:W-:Y:S02]  /*2370*/  IADD3 R30, P1, PT, R30, 0x10, RZ ;  /* 0x000000101e1e7810 */ /* 0x000fe40007f3e0ff */
[----:B------:R-:W-:Y:S01]  /*2380*/  IADD3 R6, P2, PT, R6, 0x1, RZ ;  /* 0x0000000106067810 */ /* 0x000fe20007f5e0ff */
[----:B------:R-:W-:Y:S02]  /*2390*/  IMAD.X R5, RZ, RZ, R5, P0 ;  /* 0x000000ffff057224 */ /* 0x000fe400000e0605 */
[----:B------:R-:W-:Y:S02]  /*23a0*/  IMAD.X R29, RZ, RZ, R29, P1 ;  /* 0x000000ffff1d7224 */ /* 0x000fe400008e061d */
[----:B------:R-:W-:Y:S01]  /*23b0*/  IMAD.X R7, RZ, RZ, R7, P2 ;  /* 0x000000ffff077224 */ /* 0x000fe200010e0607 */
[C---:B--2---:R-:W-:Y:S08]  /*23c0*/  HMMA.16816.F32.BF16 R8, R24.reuse, R34, R8 ;  /* 0x000000221808723c */ /* 0x044ff00000041808 */
[----:B---3--:R-:W-:Y:S01]  /*23d0*/  HMMA.16816.F32.BF16 R20, R24, R32, R20 ;  /* 0x000000201814723c */ /* 0x008fe20000041814 */
[----:B------:R-:W-:-:S04]  /*23e0*/  NOP ;  /* 0x0000000000007918 */ /* 0x000fc80000000000 */
[----:B------:R-:W-:-:S15]  /*23f0*/  BRA.U !UP1, `(.L_x_23) ;  /* 0xffffffed09747547 */ /* 0x000fde000b83ffff */
.L_x_16:
[----:B------:R-:W0:Y:S01]  /*2400*/  S2R R3, SR_LANEID ;  /* 0x0000000000037919 */ /* 0x000e220000000000 */
[----:B------:R-:W-:Y:S01]  /*2410*/  IMAD.SHL.U32 R4, R31, 0x4, RZ ;  /* 0x000000041f047824 */ /* 0x000fe200078e00ff */
[----:B------:R-:W-:Y:S01]  /*2420*/  SHF.R.U32.HI R5, RZ, 0x6, R31 ;  /* 0x00000006ff057819 */ /* 0x000fe2000001161f */
[----:B------:R-:W1:Y:S03]  /*2430*/  LDCU UR5, c[0x0][0x3bc] ;  /* 0x00007780ff0577ac */ /* 0x000e660008000800 */
[----:B------:R-:W-:Y:S01]  /*2440*/  LOP3.LUT R6, R4, 0x80, RZ, 0xc0, !PT ;  /* 0x0000008004067812 */ /* 0x000fe200078ec0ff */
[----:B------:R-:W-:-:S04]  /*2450*/  USHF.L.U32 UR15, UR4, 0x6, URZ ;  /* 0x00000006040f7899 */ /* 0x000fc800080006ff */
[----:B------:R-:W-:Y:S01]  /*2460*/  IMAD R5, R5, 0x1000, R6 ;  /* 0x0000100005057824 */ /* 0x000fe200078e0206 */
[----:B-1----:R-:W-:Y:S01]  /*2470*/  USHF.R.S32.HI UR8, URZ, 0x1f, UR5 ;  /* 0x0000001fff087899 */ /* 0x002fe20008011405 */
[----:B0-----:R-:W-:Y:S02]  /*2480*/  SHF.R.U32.HI R4, RZ, 0x2, R3 ;  /* 0x00000002ff047819 */ /* 0x001fe40000011603 */
[----:B------:R-:W-:-:S05]  /*2490*/  LOP3.LUT R3, R3, 0x3, RZ, 0xc0, !PT ;  /* 0x0000000303037812 */ /* 0x000fca00078ec0ff */
[----:B------:R-:W-:Y:S02]  /*24a0*/  IMAD R3, R4, 0x20, R3 ;  /* 0x0000002004037824 */ /* 0x000fe400078e0203 */
[----:B------:R-:W-:-:S04]  /*24b0*/  VIADD R4, R5, UR6 ;  /* 0x0000000605047c36 */ /* 0x000fc80008000000 */
[----:B------:R-:W-:Y:S02]  /*24c0*/  IMAD.U32 R5, R3, 0x8, R4 ;  /* 0x0000000803057824 */ /* 0x000fe400078e0004 */
[----:B------:R-:W-:-:S03]  /*24d0*/  VIADD R4, R4, 0x40 ;  /* 0x0000004004047836 */ /* 0x000fc60000000000 */
[----:B------:R0:W-:Y:S01]  /*24e0*/  STS.64 [R5], R16 ;  /* 0x0000001005007388 */ /* 0x0001e20000000a00 */
[----:B------:R-:W-:Y:S01]  /*24f0*/  IMAD.U32 R4, R3, 0x8, R4 ;  /* 0x0000000803047824 */ /* 0x000fe200078e0004 */
[----:B------:R-:W-:Y:S02]  /*2500*/  SHF.R.S32.HI R3, RZ, 0x1f, R44 ;  /* 0x0000001fff037819 */ /* 0x000fe4000001142c */
[----:B------:R0:W-:Y:S04]  /*2510*/  STS.64 [R5+0x800], R18 ;  /* 0x0008001205007388 */ /* 0x0001e80000000a00 */
[----:B------:R0:W-:Y:S04]  /*2520*/  STS.64 [R5+0x20], R12 ;  /* 0x0000200c05007388 */ /* 0x0001e80000000a00 */
[----:B------:R0:W-:Y:S04]  /*2530*/  STS.64 [R5+0x820], R14 ;  /* 0x0008200e05007388 */ /* 0x0001e80000000a00 */
[----:B------:R0:W-:Y:S04]  /*2540*/  STS.64 [R4], R8 ;  /* 0x0000000804007388 */ /* 0x0001e80000000a00 */
[----:B------:R0:W-:Y:S04]  /*2550*/  STS.64 [R4+0x800], R10 ;  /* 0x0008000a04007388 */ /* 0x0001e80000000a00 */
[----:B------:R0:W-:Y:S04]  /*2560*/  STS.64 [R4+0x20], R20 ;  /* 0x0000201404007388 */ /* 0x0001e80000000a00 */
[----:B------:R0:W-:Y:S01]  /*2570*/  STS.64 [R4+0x820], R22 ;  /* 0x0008201604007388 */ /* 0x0001e20000000a00 */
[----:B------:R-:W-:Y:S06]  /*2580*/  BAR.SYNC.DEFER_BLOCKING 0x0 ;  /* 0x0000000000007b1d */ /* 0x000fec0000010000 */
[----:B------:R-:W-:Y:S05]  /*2590*/  BRA.U UP0, `(.L_x_24) ;  /* 0x0000000500e47547 */ /* 0x000fea000b800000 */
[----:B0-----:R-:W0:Y:S01]  /*25a0*/  LDC R5, c[0x0][0x3bc] ;  /* 0x0000ef00ff057b82 */ /* 0x001e220000000800 */
[----:B------:R-:W1:Y:S01]  /*25b0*/  LDCU UR5, c[0x0][0x3bc] ;  /* 0x00007780ff0577ac */ /* 0x000e620008000800 */
[----:B------:R-:W-:Y:S01]  /*25c0*/  BSSY.RECONVERGENT B0, `(.L_x_25) ;  /* 0x0000075000007945 */ /* 0x000fe20003800200 */
[----:B------:R-:W-:Y:S01]  /*25d0*/  IMAD.MOV.U32 R4, RZ, RZ, R31 ;  /* 0x000000ffff047224 */ /* 0x000fe200078e001f */
[----:B------:R-:W2:Y:S01]  /*25e0*/  LDCU UR9, c[0x0][0x3bc] ;  /* 0x00007780ff0977ac */ /* 0x000ea20008000800 */
[----:B------:R-:W3:Y:S01]  /*25f0*/  LDCU.64 UR10, c[0x0][0x3a8] ;  /* 0x00007500ff0a77ac */ /* 0x000ee20008000a00 */
[----:B-1----:R-:W-:-:S13]  /*2600*/  ISETP.GE.AND P0, PT, R44, UR5, PT ;  /* 0x000000052c007c0c */ /* 0x002fda000bf06270 */
.L_x_34:
[C---:B------:R-:W-:Y:S01]  /*2610*/  LEA.HI R14, R4.reuse, UR15, RZ, 0x1a ;  /* 0x0000000f040e7c11 */ /* 0x040fe2000f8fd0ff */
[C---:B------:R-:W-:Y:S01]  /*2620*/  VIADD R15, R4.reuse, 0x100 ;  /* 0x00000100040f7836 */ /* 0x040fe20000000000 */
[----:B------:R-:W-:Y:S01]  /*2630*/  BSSY.RECONVERGENT B1, `(.L_x_26) ;  /* 0x0000021000017945 */ /* 0x000fe20003800200 */
[----:B---3--:R-:W-:Y:S01]  /*2640*/  VIADD R7, R4, 0x200 ;  /* 0x0000020004077836 */ /* 0x008fe20000000000 */
[----:B------:R-:W-:Y:S01]  /*2650*/  ISETP.GE.OR P1, PT, R14, R47, P0 ;  /* 0x0000002f0e00720c */ /* 0x000fe20000726670 */
[----:B------:R-:W-:Y:S01]  /*2660*/  VIADD R6, R4, 0x300 ;  /* 0x0000030004067836 */ /* 0x000fe20000000000 */
[----:B------:R-:W-:Y:S02]  /*2670*/  LEA.HI R16, R15, UR15, RZ, 0x1a ;  /* 0x0000000f0f107c11 */ /* 0x000fe4000f8fd0ff */
[----:B0-----:R-:W-:Y:S02]  /*2680*/  ISETP.GE.AND P0, PT, R44, R5, PT ;  /* 0x000000052c00720c */ /* 0x001fe40003f06270 */
[----:B------:R-:W-:-:S02]  /*2690*/  LEA.HI R18, R7, UR15, RZ, 0x1a ;  /* 0x0000000f07127c11 */ /* 0x000fc4000f8fd0ff */
[----:B------:R-:W-:Y:S02]  /*26a0*/  LEA.HI R8, R6, UR15, RZ, 0x1a ;  /* 0x0000000f06087c11 */ /* 0x000fe4000f8fd0ff */
[-C--:B------:R-:W-:Y:S02]  /*26b0*/  ISETP.GE.OR P2, PT, R16, R47.reuse, P0 ;  /* 0x0000002f1000720c */ /* 0x080fe40000746670 */
[-C--:B------:R-:W-:Y:S02]  /*26c0*/  ISETP.GE.OR P3, PT, R18, R47.reuse, P0 ;  /* 0x0000002f1200720c */ /* 0x080fe40000766670 */
[----:B------:R-:W-:Y:S01]  /*26d0*/  ISETP.GE.OR P4, PT, R8, R47, P0 ;  /* 0x0000002f0800720c */ /* 0x000fe20000786670 */
[----:B-12---:R-:W-:-:S12]  /*26e0*/  @P1 BRA `(.L_x_27) ;  /* 0x0000000000541947 */ /* 0x006fd80003800000 */
[----:B------:R-:W0:Y:S01]  /*26f0*/  S2UR UR7, SR_CgaCtaId ;  /* 0x00000000000779c3 */ /* 0x000e220000008800 */
[----:B------:R-:W-:Y:S01]  /*2700*/  UMOV UR5, 0x400 ;  /* 0x0000040000057882 */ /* 0x000fe20000000000 */
[----:B------:R-:W-:Y:S01]  /*2710*/  LOP3.LUT R10, R4, 0xfc0, RZ, 0xc0, !PT ;  /* 0x00000fc0040a7812 */ /* 0x000fe200078ec0ff */
[----:B------:R-:W-:Y:S01]  /*2720*/  UIADD3 UR5, UPT, UPT, UR5, 0x10, URZ ;  /* 0x0000001005057890 */ /* 0x000fe2000fffe0ff */
[----:B------:R-:W-:Y:S02]  /*2730*/  IMAD.MOV.U32 R11, RZ, RZ, R3 ;  /* 0x000000ffff0b7224 */ /* 0x000fe400078e0003 */
[----:B------:R-:W-:-:S04]  /*2740*/  LOP3.LUT R10, R10, 0x3f, R31, 0xf8, !PT ;  /* 0x0000003f0a0a7812 */ /* 0x000fc800078ef81f */
[----:B------:R-:W-:-:S06]  /*2750*/  LEA R9, R10, UR6, 0x2 ;  /* 0x000000060a097c11 */ /* 0x000fcc000f8e10ff */
[----:B------:R-:W-:Y:S01]  /*2760*/  LDS R9, [R9] ;  /* 0x0000000009097984 */ /* 0x000fe20000000800 */
[----:B0-----:R-:W-:-:S06]  /*2770*/  ULEA UR5, UR7, UR5, 0x18 ;  /* 0x0000000507057291 */ /* 0x001fcc000f8ec0ff */
[----:B------:R-:W-:-:S05]  /*2780*/  LEA R14, R14, UR5, 0x2 ;  /* 0x000000050e0e7c11 */ /* 0x000fca000f8e10ff */
[----:B------:R-:W0:Y:S02]  /*2790*/  LDS R13, [R14] ;  /* 0x000000000e0d7984 */ /* 0x000e240000000800 */
[----:B0-----:R-:W-:-:S05]  /*27a0*/  SHF.R.S32.HI R10, RZ, 0x1f, R13 ;  /* 0x0000001fff0a7819 */ /* 0x001fca000001140d */
[----:B--2---:R-:W-:Y:S02]  /*27b0*/  IMAD R12, R10, UR9, RZ ;  /* 0x000000090a0c7c24 */ /* 0x004fe4000f8e02ff */
[----:B------:R-:W-:-:S04]  /*27c0*/  IMAD.MOV.U32 R10, RZ, RZ, R44 ;  /* 0x000000ffff0a7224 */ /* 0x000fc800078e002c */
[----:B------:R-:W-:-:S04]  /*27d0*/  IMAD.WIDE.U32 R10, R13, UR9, R10 ;  /* 0x000000090d0a7c25 */ /* 0x000fc8000f8e000a */
[----:B------:R-:W-:Y:S01]  /*27e0*/  IMAD R13, R13, UR8, R12 ;  /* 0x000000080d0d7c24 */ /* 0x000fe2000f8e020c */
[----:B---3--:R-:W-:-:S03]  /*27f0*/  LEA R12, P1, R10, UR10, 0x1 ;  /* 0x0000000a0a0c7c11 */ /* 0x008fc6000f8208ff */
[----:B------:R-:W-:Y:S01]  /*2800*/  IMAD.IADD R13, R11, 0x1, R13 ;  /* 0x000000010b0d7824 */ /* 0x000fe200078e020d */
[----:B------:R-:W-:-:S04]  /*2810*/  F2FP.BF16.F32.PACK_AB R11, RZ, R9 ;  /* 0x00000009ff0b723e */ /* 0x000fc800000010ff */
[----:B------:R-:W-:-:S05]  /*2820*/  LEA.HI.X R13, R10, UR11, R13, 0x1, P1 ;  /* 0x0000000b0a0d7c11 */ /* 0x000fca00088f0c0d */
[----:B------:R0:W-:Y:S02]  /*2830*/  STG.E.U16 desc[UR12][R12.64], R11 ;  /* 0x0000000b0c007986 */ /* 0x0001e4000c10150c */
.L_x_27:
[----:B--23--:R-:W-:Y:S05]  /*2840*/  BSYNC.RECONVERGENT B1 ;  /* 0x0000000000017941 */ /* 0x00cfea0003800200 */
.L_x_26:
[----:B------:R-:W-:Y:S04]  /*2850*/  BSSY.RECONVERGENT B1, `(.L_x_28) ;  /* 0x0000017000017945 */ /* 0x000fe80003800200 */
[----:B------:R-:W-:Y:S05]  /*2860*/  @P2 BRA `(.L_x_29) ;  /* 0x0000000000542947 */ /* 0x000fea0003800000 */
[----:B------:R-:W1:Y:S01]  /*2870*/  S2UR UR7, SR_CgaCtaId ;  /* 0x00000000000779c3 */ /* 0x000e620000008800 */
[----:B------:R-:W-:Y:S01]  /*2880*/  UMOV UR5, 0x400 ;  /* 0x0000040000057882 */ /* 0x000fe20000000000 */
[----:B------:R-:W-:Y:S01]  /*2890*/  LOP3.LUT R10, R15, 0xfc0, RZ, 0xc0, !PT ;  /* 0x00000fc00f0a7812 */ /* 0x000fe200078ec0ff */
[----:B------:R-:W-:Y:S01]  /*28a0*/  UIADD3 UR5, UPT, UPT, UR5, 0x10, URZ ;  /* 0x0000001005057890 */ /* 0x000fe2000fffe0ff */
[----:B0-----:R-:W-:Y:S02]  /*28b0*/  IMAD.MOV.U32 R11, RZ, RZ, R3 ;  /* 0x000000ffff0b7224 */ /* 0x001fe400078e0003 */
[----:B------:R-:W-:-:S04]  /*28c0*/  LOP3.LUT R10, R10, 0x3f, R31, 0xf8, !PT ;  /* 0x0000003f0a0a7812 */ /* 0x000fc800078ef81f */
[----:B------:R-:W-:-:S06]  /*28d0*/  LEA R9, R10, UR6, 0x2 ;  /* 0x000000060a097c11 */ /* 0x000fcc000f8e10ff */
[----:B------:R-:W-:Y:S01]  /*28e0*/  LDS R9, [R9] ;  /* 0x0000000009097984 */ /* 0x000fe20000000800 */
[----:B-1----:R-:W-:-:S06]  /*28f0*/  ULEA UR5, UR7, UR5, 0x18 ;  /* 0x0000000507057291 */ /* 0x002fcc000f8ec0ff */
[----:B------:R-:W-:-:S06]  /*2900*/  LEA R14, R16, UR5, 0x2 ;  /* 0x00000005100e7c11 */ /* 0x000fcc000f8e10ff */
[----:B------:R-:W0:Y:S02]  /*2910*/  LDS R14, [R14] ;  /* 0x000000000e0e7984 */ /* 0x000e240000000800 */
[----:B0-----:R-:W-:-:S05]  /*2920*/  SHF.R.S32.HI R10, RZ, 0x1f, R14 ;  /* 0x0000001fff0a7819 */ /* 0x001fca000001140e */
[-C--:B------:R-:W-:Y:S02]  /*2930*/  IMAD R13, R10, R5.reuse, RZ ;  /* 0x000000050a0d7224 */ /* 0x080fe400078e02ff */
[----:B------:R-:W-:Y:S02]  /*2940*/  IMAD.MOV.U32 R10, RZ, RZ, R44 ;  /* 0x000000ffff0a7224 */ /* 0x000fe400078e002c */
[C---:B------:R-:W-:Y:S02]  /*2950*/  IMAD R13, R14.reuse, UR8, R13 ;  /* 0x000000080e0d7c24 */ /* 0x040fe4000f8e020d */
[----:B------:R-:W-:-:S04]  /*2960*/  IMAD.WIDE.U32 R10, R14, R5, R10 ;  /* 0x000000050e0a7225 */ /* 0x000fc800078e000a */
[----:B------:R-:W-:Y:S01]  /*2970*/  IMAD.IADD R13, R11, 0x1, R13 ;  /* 0x000000010b0d7824 */ /* 0x000fe200078e020d */
[C---:B------:R-:W-:Y:S02]  /*2980*/  LEA R12, P1, R10.reuse, UR10, 0x1 ;  /* 0x0000000a0a0c7c11 */ /* 0x040fe4000f8208ff */
[----:B------:R-:W-:Y:S02]  /*2990*/  F2FP.BF16.F32.PACK_AB R11, RZ, R9 ;  /* 0x00000009ff0b723e */ /* 0x000fe400000010ff */
[----:B------:R-:W-:-:S05]  /*29a0*/  LEA.HI.X R13, R10, UR11, R13, 0x1, P1 ;  /* 0x0000000b0a0d7c11 */ /* 0x000fca00088f0c0d */
[----:B------:R1:W-:Y:S04]  /*29b0*/  STG.E.U16 desc[UR12][R12.64], R11 ;  /* 0x0000000b0c007986 */ /* 0x0003e8000c10150c */
.L_x_29:
[----:B------:R-:W-:Y:S05]  /*29c0*/  BSYNC.RECONVERGENT B1 ;  /* 0x0000000000017941 */ /* 0x000fea0003800200 */
.L_x_28:
[----:B------:R-:W-:Y:S04]  /*29d0*/  BSSY.RECONVERGENT B1, `(.L_x_30) ;  /* 0x0000017000017945 */ /* 0x000fe80003800200 */
[----:B------:R-:W-:Y:S05]  /*29e0*/  @P3 BRA `(.L_x_31) ;  /* 0x0000000000543947 */ /* 0x000fea0003800000 */
[----:B------:R-:W2:Y:S01]  /*29f0*/  S2UR UR7, SR_CgaCtaId ;  /* 0x00000000000779c3 */ /* 0x000ea20000008800 */
[----:B------:R-:W-:Y:S01]  /*2a00*/  UMOV UR5, 0x400 ;  /* 0x0000040000057882 */ /* 0x000fe20000000000 */
[----:B------:R-:W-:Y:S01]  /*2a10*/  LOP3.LUT R10, R7, 0xfc0, RZ, 0xc0, !PT ;  /* 0x00000fc0070a7812 */ /* 0x000fe200078ec0ff */
[----:B------:R-:W-:Y:S01]  /*2a20*/  UIADD3 UR5, UPT, UPT, UR5, 0x10, URZ ;  /* 0x0000001005057890 */ /* 0x000fe2000fffe0ff */
[----:B01----:R-:W-:Y:S02]  /*2a30*/  IMAD.MOV.U32 R11, RZ, RZ, R3 ;  /* 0x000000ffff0b7224 */ /* 0x003fe400078e0003 */
[----:B------:R-:W-:-:S04]  /*2a40*/  LOP3.LUT R10, R10, 0x3f, R31, 0xf8, !PT ;  /* 0x0000003f0a0a7812 */ /* 0x000fc800078ef81f */
[----:B------:R-:W-:-:S06]  /*2a50*/  LEA R7, R10, UR6, 0x2 ;  /* 0x000000060a077c11 */ /* 0x000fcc000f8e10ff */
[----:B------:R-:W-:Y:S01]  /*2a60*/  LDS R7, [R7] ;  /* 0x0000000007077984 */ /* 0x000fe20000000800 */
[----:B--2---:R-:W-:-:S06]  /*2a70*/  ULEA UR5, UR7, UR5, 0x18 ;  /* 0x0000000507057291 */ /* 0x004fcc000f8ec0ff */
[----:B------:R-:W-:-:S06]  /*2a80*/  LEA R9, R18, UR5, 0x2 ;  /* 0x0000000512097c11 */ /* 0x000fcc000f8e10ff */
[----:B------:R-:W0:Y:S02]  /*2a90*/  LDS R9, [R9] ;  /* 0x0000000009097984 */ /* 0x000e240000000800 */
[----:B0-----:R-:W-:-:S05]  /*2aa0*/  SHF.R.S32.HI R10, RZ, 0x1f, R9 ;  /* 0x0000001fff0a7819 */ /* 0x001fca0000011409 */
[-C--:B------:R-:W-:Y:S02]  /*2ab0*/  IMAD R12, R10, R5.reuse, RZ ;  /* 0x000000050a0c7224 */ /* 0x080fe400078e02ff */
[----:B------:R-:W-:Y:S02]  /*2ac0*/  IMAD.MOV.U32 R10, RZ, RZ, R44 ;  /* 0x000000ffff0a7224 */ /* 0x000fe400078e002c */
[C---:B------:R-:W-:Y:S02]  /*2ad0*/  IMAD R13, R9.reuse, UR8, R12 ;  /* 0x00000008090d7c24 */ /* 0x040fe4000f8e020c */
[----:B------:R-:W-:Y:S01]  /*2ae0*/  IMAD.WIDE.U32 R10, R9, R5, R10 ;  /* 0x00000005090a7225 */ /* 0x000fe200078e000a */
[----:B------:R-:W-:-:S03]  /*2af0*/  F2FP.BF16.F32.PACK_AB R9, RZ, R7 ;  /* 0x00000007ff09723e */ /* 0x000fc600000010ff */
[----:B------:R-:W-:Y:S01]  /*2b00*/  IMAD.IADD R11, R11, 0x1, R13 ;  /* 0x000000010b0b7824 */ /* 0x000fe200078e020d */
[----:B------:R-:W-:-:S04]  /*2b10*/  LEA R12, P1, R10, UR10, 0x1 ;  /* 0x0000000a0a0c7c11 */ /* 0x000fc8000f8208ff */
[----:B------:R-:W-:-:S05]  /*2b20*/  LEA.HI.X R13, R10, UR11, R11, 0x1, P1 ;  /* 0x0000000b0a0d7c11 */ /* 0x000fca00088f0c0b */
[----:B------:R2:W-:Y:S04]  /*2b30*/  STG.E.U16 desc[UR12][R12.64], R9 ;  /* 0x000000090c007986 */ /* 0x0005e8000c10150c */
.L_x_31:
[----:B------:R-:W-:Y:S05]  /*2b40*/  BSYNC.RECONVERGENT B1 ;  /* 0x0000000000017941 */ /* 0x000fea0003800200 */
.L_x_30:
[----:B------:R-:W-:Y:S04]  /*2b50*/  BSSY.RECONVERGENT B1, `(.L_x_32) ;  /* 0x0000017000017945 */ /* 0x000fe80003800200 */
[----:B------:R-:W-:Y:S05]  /*2b60*/  @P4 BRA `(.L_x_33) ;  /* 0x0000000000544947 */ /* 0x000fea0003800000 */
[----:B------:R-:W3:Y:S01]  /*2b70*/  S2UR UR7, SR_CgaCtaId ;  /* 0x00000000000779c3 */ /* 0x000ee20000008800 */
[----:B------:R-:W-:Y:S01]  /*2b80*/  UMOV UR5, 0x400 ;  /* 0x0000040000057882 */ /* 0x000fe20000000000 */
[----:B------:R-:W-:Y:S01]  /*2b90*/  LOP3.LUT R6, R6, 0xfc0, RZ, 0xc0, !PT ;  /* 0x00000fc006067812 */ /* 0x000fe200078ec0ff */
[----:B------:R-:W-:Y:S01]  /*2ba0*/  UIADD3 UR5, UPT, UPT, UR5, 0x10, URZ ;  /* 0x0000001005057890 */ /* 0x000fe2000fffe0ff */
[----:B------:R-:W-:Y:S02]  /*2bb0*/  IMAD.MOV.U32 R7, RZ, RZ, R3 ;  /* 0x000000ffff077224 */ /* 0x000fe400078e0003 */
[----:B------:R-:W-:-:S04]  /*2bc0*/  LOP3.LUT R6, R6, 0x3f, R31, 0xf8, !PT ;  /* 0x0000003f06067812 */ /* 0x000fc800078ef81f */
[----:B------:R-:W-:-:S06]  /*2bd0*/  LEA R10, R6, UR6, 0x2 ;  /* 0x00000006060a7c11 */ /* 0x000fcc000f8e10ff */
[----:B------:R-:W-:Y:S01]  /*2be0*/  LDS R10, [R10] ;  /* 0x000000000a0a7984 */ /* 0x000fe20000000800 */
[----:B---3--:R-:W-:-:S06]  /*2bf0*/  ULEA UR5, UR7, UR5, 0x18 ;  /* 0x0000000507057291 */ /* 0x008fcc000f8ec0ff */
[----:B01----:R-:W-:-:S06]  /*2c00*/  LEA R11, R8, UR5, 0x2 ;  /* 0x00000005080b7c11 */ /* 0x003fcc000f8e10ff */
[----:B------:R-:W0:Y:S02]  /*2c10*/  LDS R11, [R11] ;  /* 0x000000000b0b7984 */ /* 0x000e240000000800 */
[----:B0-----:R-:W-:-:S05]  /*2c20*/  SHF.R.S32.HI R6, RZ, 0x1f, R11 ;  /* 0x0000001fff067819 */ /* 0x001fca000001140b */
[-C--:B------:R-:W-:Y:S02]  /*2c30*/  IMAD R8, R6, R5.reuse, RZ ;  /* 0x0000000506087224 */ /* 0x080fe400078e02ff */
[----:B------:R-:W-:Y:S02]  /*2c40*/  IMAD.MOV.U32 R6, RZ, RZ, R44 ;  /* 0x000000ffff067224 */ /* 0x000fe400078e002c */
[C---:B--2---:R-:W-:Y:S02]  /*2c50*/  IMAD R9, R11.reuse, UR8, R8 ;  /* 0x000000080b097c24 */ /* 0x044fe4000f8e0208 */
[----:B------:R-:W-:-:S04]  /*2c60*/  IMAD.WIDE.U32 R6, R11, R5, R6 ;  /* 0x000000050b067225 */ /* 0x000fc800078e0006 */
[----:B------:R-:W-:Y:S01]  /*2c70*/  IMAD.IADD R9, R7, 0x1, R9 ;  /* 0x0000000107097824 */ /* 0x000fe200078e0209 */
[C---:B------:R-:W-:Y:S02]  /*2c80*/  LEA R8, P1, R6.reuse, UR10, 0x1 ;  /* 0x0000000a06087c11 */ /* 0x040fe4000f8208ff */
[----:B------:R-:W-:Y:S02]  /*2c90*/  F2FP.BF16.F32.PACK_AB R7, RZ, R10 ;  /* 0x0000000aff07723e */ /* 0x000fe400000010ff */
[----:B------:R-:W-:-:S05]  /*2ca0*/  LEA.HI.X R9, R6, UR11, R9, 0x1, P1 ;  /* 0x0000000b06097c11 */ /* 0x000fca00088f0c09 */
[----:B------:R3:W-:Y:S04]  /*2cb0*/  STG.E.U16 desc[UR12][R8.64], R7 ;  /* 0x0000000708007986 */ /* 0x0007e8000c10150c */
.L_x_33:
[----:B------:R-:W-:Y:S05]  /*2cc0*/  BSYNC.RECONVERGENT B1 ;  /* 0x0000000000017941 */ /* 0x000fea0003800200 */
.L_x_32:
[C---:B------:R-:W-:Y:S01]  /*2cd0*/  ISETP.GE.U32.AND P1, PT, R4.reuse, 0xc00, PT ;  /* 0x00000c000400780c */ /* 0x040fe20003f26070 */
[----:B------:R-:W-:-:S04]  /*2ce0*/  VIADD R6, R4, 0x400 ;  /* 0x0000040004067836 */ /* 0x000fc80000000000 */
[----:B------:R-:W-:-:S08]  /*2cf0*/  IMAD.MOV.U32 R4, RZ, RZ, R6 ;  /* 0x000000ffff047224 */ /* 0x000fd000078e0006 */
[----:B------:R-:W-:Y:S05]  /*2d00*/  @!P1 BRA `(.L_x_34) ;  /* 0xfffffff800409947 */ /* 0x000fea000383ffff */
[----:B------:R-:W-:Y:S05]  /*2d10*/  BSYNC.RECONVERGENT B0 ;  /* 0x0000000000007941 */ /* 0x000fea0003800200 */
.L_x_25:
[----:B------:R-:W-:Y:S05]  /*2d20*/  BRA `(.L_x_35) ;  /* 0x0000000800107947 */ /* 0x000fea0003800000 */
.L_x_24:
[----:B0-----:R-:W0:Y:S01]  /*2d30*/  LDC R5, c[0x0][0x3bc] ;  /* 0x0000ef00ff057b82 */ /* 0x001e220000000800 */
[----:B------:R-:W1:Y:S01]  /*2d40*/  LDCU UR5, c[0x0][0x3bc] ;  /* 0x00007780ff0577ac */ /* 0x000e620008000800 */
[----:B------:R-:W-:Y:S01]  /*2d50*/  BSSY.RECONVERGENT B0, `(.L_x_35) ;  /* 0x0000081000007945 */ /* 0x000fe20003800200 */
[----:B------:R-:W-:Y:S01]  /*2d60*/  IMAD.MOV.U32 R4, RZ, RZ, R31 ;  /* 0x000000ffff047224 */ /* 0x000fe200078e001f */
[----:B------:R-:W2:Y:S01]  /*2d70*/  LDCU UR9, c[0x0][0x3bc] ;  /* 0x00007780ff0977ac */ /* 0x000ea20008000800 */
[----:B------:R-:W3:Y:S01]  /*2d80*/  LDCU.64 UR10, c[0x0][0x3a8] ;  /* 0x00007500ff0a77ac */ /* 0x000ee20008000a00 */
[----:B-1----:R-:W-:-:S13]  /*2d90*/  ISETP.GE.AND P0, PT, R44, UR5, PT ;  /* 0x000000052c007c0c */ /* 0x002fda000bf06270 */
.L_x_44:
[C---:B--2---:R-:W-:Y:S01]  /*2da0*/  LEA.HI R12, R4.reuse, UR15, RZ, 0x1a ;  /* 0x0000000f040c7c11 */ /* 0x044fe2000f8fd0ff */
        /* <DEDUP_REMOVED lines=12> */
[----:B-1----:R-:W-:-:S12]  /*2e70*/  @P1 BRA `(.L_x_37) ;  /* 0x0000000000601947 */ /* 0x002fd80003800000 */
[----:B------:R-:W4:Y:S01]  /*2e80*/  LDG.E.U16.CONSTANT R13, desc[UR12][R58.64] ;  /* 0x0000000c3a0d7981 */ /* 0x000f22000c1e9500 */
[----:B------:R-:W0:Y:S01]  /*2e90*/  S2UR UR7, SR_CgaCtaId ;  /* 0x00000000000779c3 */ /* 0x000e220000008800 */
[----:B------:R-:W-:Y:S02]  /*2ea0*/  UMOV UR5, 0x400 ;  /* 0x0000040000057882 */ /* 0x000fe40000000000 */
[----:B------:R-:W-:-:S04]  /*2eb0*/  UIADD3 UR5, UPT, UPT, UR5, 0x10, URZ ;  /* 0x0000001005057890 */ /* 0x000fc8000fffe0ff */
[----:B0-----:R-:W-:-:S06]  /*2ec0*/  ULEA UR5, UR7, UR5, 0x18 ;  /* 0x0000000507057291 */ /* 0x001fcc000f8ec0ff */
[----:B------:R-:W-:Y:S02]  /*2ed0*/  LEA R9, R12, UR5, 0x2 ;  /* 0x000000050c097c11 */ /* 0x000fe4000f8e10ff */
[----:B------:R-:W-:-:S04]  /*2ee0*/  LOP3.LUT R12, R4, 0xfc0, RZ, 0xc0, !PT ;  /* 0x00000fc0040c7812 */ /* 0x000fc800078ec0ff */
[----:B------:R-:W0:Y:S01]  /*2ef0*/  LDS R9, [R9] ;  /* 0x0000000009097984 */ /* 0x000e220000000800 */
[----:B------:R-:W-:-:S04]  /*2f00*/  LOP3.LUT R12, R12, 0x3f, R31, 0xf8, !PT ;  /* 0x0000003f0c0c7812 */ /* 0x000fc800078ef81f */
[----:B------:R-:W-:-:S06]  /*2f10*/  LEA R11, R12, UR6, 0x2 ;  /* 0x000000060c0b7c11 */ /* 0x000fcc000f8e10ff */
[----:B------:R-:W1:Y:S01]  /*2f20*/  LDS R11, [R11] ;  /* 0x000000000b0b7984 */ /* 0x000e620000000800 */
[----:B0-----:R-:W-:-:S05]  /*2f30*/  SHF.R.S32.HI R12, RZ, 0x1f, R9 ;  /* 0x0000001fff0c7819 */ /* 0x001fca0000011409 */
[----:B--2---:R-:W-:Y:S02]  /*2f40*/  IMAD R16, R12, UR9, RZ ;  /* 0x000000090c107c24 */ /* 0x004fe4000f8e02ff */
[----:B------:R-:W-:Y:S02]  /*2f50*/  IMAD.MOV.U32 R12, RZ, RZ, R44 ;  /* 0x000000ffff0c7224 */ /* 0x000fe400078e002c */
[----:B------:R-:W-:Y:S02]  /*2f60*/  IMAD R17, R9, UR8, R16 ;  /* 0x0000000809117c24 */ /* 0x000fe4000f8e0210 */
[----:B----4-:R-:W-:Y:S02]  /*2f70*/  IMAD.U32 R14, R13, 0x10000, RZ ;  /* 0x000100000d0e7824 */ /* 0x010fe400078e00ff */
[----:B------:R-:W-:Y:S02]  /*2f80*/  IMAD.MOV.U32 R13, RZ, RZ, R3 ;  /* 0x000000ffff0d7224 */ /* 0x000fe400078e0003 */
[----:B-1----:R-:W-:Y:S01]  /*2f90*/  FADD R15, R11, R14 ;  /* 0x0000000e0b0f7221 */ /* 0x002fe20000000000 */
[----:B------:R-:W-:-:S04]  /*2fa0*/  IMAD.WIDE.U32 R12, R9, UR9, R12 ;  /* 0x00000009090c7c25 */ /* 0x000fc8000f8e000c */
[----:B------:R-:W-:Y:S01]  /*2fb0*/  F2FP.BF16.F32.PACK_AB R9, RZ, R15 ;  /* 0x0000000fff09723e */ /* 0x000fe200000010ff */
[----:B------:R-:W-:Y:S01]  /*2fc0*/  IMAD.IADD R13, R13, 0x1, R17 ;  /* 0x000000010d0d7824 */ /* 0x000fe200078e0211 */
[----:B---3--:R-:W-:-:S04]  /*2fd0*/  LEA R14, P1, R12, UR10, 0x1 ;  /* 0x0000000a0c0e7c11 */ /* 0x008fc8000f8208ff */
[----:B------:R-:W-:-:S05]  /*2fe0*/  LEA.HI.X R15, R12, UR11, R13, 0x1, P1 ;  /* 0x0000000b0c0f7c11 */ /* 0x000fca00088f0c0d */
[----:B------:R0:W-:Y:S04]  /*2ff0*/  STG.E.U16 desc[UR12][R14.64], R9 ;  /* 0x000000090e007986 */ /* 0x0001e8000c10150c */
.L_x_37:
[----:B--23--:R-:W-:Y:S05]  /*3000*/  BSYNC.RECONVERGENT B1 ;  /* 0x0000000000017941 */ /* 0x00cfea0003800200 */
.L_x_36:
[----:B------:R-:W-:Y:S04]  /*3010*/  BSSY.RECONVERGENT B1, `(.L_x_38) ;  /* 0x000001a000017945 */ /* 0x000fe80003800200 */
[----:B------:R-:W-:Y:S05]  /*3020*/  @P2 BRA `(.L_x_39) ;  /* 0x0000000000602947 */ /* 0x000fea0003800000 */
[----:B------:R-:W2:Y:S01]  /*3030*/  LDG.E.U16.CONSTANT R13, desc[UR12][R58.64] ;  /* 0x0000000c3a0d7981 */ /* 0x000ea2000c1e9500 */
[----:B------:R-:W1:Y:S01]  /*3040*/  S2UR UR7, SR_CgaCtaId ;  /* 0x00000000000779c3 */ /* 0x000e620000008800 */
[----:B------:R-:W-:Y:S01]  /*3050*/  UMOV UR5, 0x400 ;  /* 0x0000040000057882 */ /* 0x000fe20000000000 */
[----:B------:R-:W-:Y:S01]  /*3060*/  LOP3.LUT R12, R18, 0xfc0, RZ, 0xc0, !PT ;  /* 0x00000fc0120c7812 */ /* 0x000fe200078ec0ff */
[----:B------:R-:W-:-:S03]  /*3070*/  UIADD3 UR5, UPT, UPT, UR5, 0x10, URZ ;  /* 0x0000001005057890 */ /* 0x000fc6000fffe0ff */
[----:B------:R-:W-:-:S04]  /*3080*/  LOP3.LUT R12, R12, 0x3f, R31, 0xf8, !PT ;  /* 0x0000003f0c0c7812 */ /* 0x000fc800078ef81f */
[----:B------:R-:W-:-:S06]  /*3090*/  LEA R11, R12, UR6, 0x2 ;  /* 0x000000060c0b7c11 */ /* 0x000fcc000f8e10ff */
[----:B------:R-:W-:Y:S01]  /*30a0*/  LDS R11, [R11] ;  /* 0x000000000b0b7984 */ /* 0x000fe20000000800 */
[----:B-1----:R-:W-:-:S06]  /*30b0*/  ULEA UR5, UR7, UR5, 0x18 ;  /* 0x0000000507057291 */ /* 0x002fcc000f8ec0ff */
[----:B0-----:R-:W-:-:S06]  /*30c0*/  LEA R9, R20, UR5, 0x2 ;  /* 0x0000000514097c11 */ /* 0x001fcc000f8e10ff */
[----:B------:R-:W0:Y:S02]  /*30d0*/  LDS R9, [R9] ;  /* 0x0000000009097984 */ /* 0x000e240000000800 */
[----:B0-----:R-:W-:-:S05]  /*30e0*/  SHF.R.S32.HI R12, RZ, 0x1f, R9 ;  /* 0x0000001fff0c7819 */ /* 0x001fca0000011409 */
[-C--:B------:R-:W-:Y:S02]  /*30f0*/  IMAD R14, R12, R5.reuse, RZ ;  /* 0x000000050c0e7224 */ /* 0x080fe400078e02ff */
[----:B------:R-:W-:Y:S02]  /*3100*/  IMAD.MOV.U32 R12, RZ, RZ, R44 ;  /* 0x000000ffff0c7224 */ /* 0x000fe400078e002c */
[----:B------:R-:W-:Y:S02]  /*3110*/  IMAD R17, R9, UR8, R14 ;  /* 0x0000000809117c24 */ /* 0x000fe4000f8e020e */
[----:B--2---:R-:W-:Y:S02]  /*3120*/  IMAD.U32 R16, R13, 0x10000, RZ ;  /* 0x000100000d107824 */ /* 0x004fe400078e00ff */
[----:B------:R-:W-:Y:S02]  /*3130*/  IMAD.MOV.U32 R13, RZ, RZ, R3 ;  /* 0x000000ffff0d7224 */ /* 0x000fe400078e0003 */
[----:B------:R-:W-:Y:S01]  /*3140*/  FADD R15, R16, R11 ;  /* 0x0000000b100f7221 */ /* 0x000fe20000000000 */
[----:B------:R-:W-:-:S04]  /*3150*/  IMAD.WIDE.U32 R12, R9, R5, R12 ;  /* 0x00000005090c7225 */ /* 0x000fc800078e000c */
[----:B------:R-:W-:Y:S01]  /*3160*/  F2FP.BF16.F32.PACK_AB R9, RZ, R15 ;  /* 0x0000000fff09723e */ /* 0x000fe200000010ff */
[----:B------:R-:W-:Y:S01]  /*3170*/  IMAD.IADD R13, R13, 0x1, R17 ;  /* 0x000000010d0d7824 */ /* 0x000fe200078e0211 */
[----:B------:R-:W-:-:S04]  /*3180*/  LEA R14, P1, R12, UR10, 0x1 ;  /* 0x0000000a0c0e7c11 */ /* 0x000fc8000f8208ff */
[----:B------:R-:W-:-:S05]  /*3190*/  LEA.HI.X R15, R12, UR11, R13, 0x1, P1 ;  /* 0x0000000b0c0f7c11 */ /* 0x000fca00088f0c0d */
[----:B------:R1:W-:Y:S04]  /*31a0*/  STG.E.U16 desc[UR12][R14.64], R9 ;  /* 0x000000090e007986 */ /* 0x0003e8000c10150c */
.L_x_39:
[----:B------:R-:W-:Y:S05]  /*31b0*/  BSYNC.RECONVERGENT B1 ;  /* 0x0000000000017941 */ /* 0x000fea0003800200 */
.L_x_38:
[----:B------:R-:W-:Y:S04]  /*31c0*/  BSSY.RECONVERGENT B1, `(.L_x_40) ;  /* 0x000001a000017945 */ /* 0x000fe80003800200 */
[----:B------:R-:W-:Y:S05]  /*31d0*/  @P3 BRA `(.L_x_41) ;  /* 0x0000000000603947 */ /* 0x000fea0003800000 */
[----:B------:R-:W2:Y:S01]  /*31e0*/  LDG.E.U16.CONSTANT R11, desc[UR12][R58.64] ;  /* 0x0000000c3a0b7981 */ /* 0x000ea2000c1e9500 */
[----:B------:R-:W3:Y:S01]  /*31f0*/  S2UR UR7, SR_CgaCtaId ;  /* 0x00000000000779c3 */ /* 0x000ee20000008800 */
[----:B------:R-:W-:Y:S02]  /*3200*/  UMOV UR5, 0x400 ;  /* 0x0000040000057882 */ /* 0x000fe40000000000 */
[----:B------:R-:W-:-:S04]  /*3210*/  UIADD3 UR5, UPT, UPT, UR5, 0x10, URZ ;  /* 0x0000001005057890 */ /* 0x000fc8000fffe0ff */
[----:B---3--:R-:W-:-:S06]  /*3220*/  ULEA UR5, UR7, UR5, 0x18 ;  /* 0x0000000507057291 */ /* 0x008fcc000f8ec0ff */
[----:B01----:R-:W-:Y:S02]  /*3230*/  LEA R9, R10, UR5, 0x2 ;  /* 0x000000050a097c11 */ /* 0x003fe4000f8e10ff */
[----:B------:R-:W-:-:S04]  /*3240*/  LOP3.LUT R10, R7, 0xfc0, RZ, 0xc0, !PT ;  /* 0x00000fc0070a7812 */ /* 0x000fc800078ec0ff */
[----:B------:R-:W0:Y:S01]  /*3250*/  LDS R9, [R9] ;  /* 0x0000000009097984 */ /* 0x000e220000000800 */
[----:B------:R-:W-:-:S04]  /*3260*/  LOP3.LUT R10, R10, 0x3f, R31, 0xf8, !PT ;  /* 0x0000003f0a0a7812 */ /* 0x000fc800078ef81f */
[----:B------:R-:W-:-:S06]  /*3270*/  LEA R7, R10, UR6, 0x2 ;  /* 0x000000060a077c11 */ /* 0x000fcc000f8e10ff */
[----:B------:R-:W1:Y:S01]  /*3280*/  LDS R7, [R7] ;  /* 0x0000000007077984 */ /* 0x000e620000000800 */
[----:B0-----:R-:W-:-:S05]  /*3290*/  SHF.R.S32.HI R10, RZ, 0x1f, R9 ;  /* 0x0000001fff0a7819 */ /* 0x001fca0000011409 */
[-C--:B------:R-:W-:Y:S02]  /*32a0*/  IMAD R12, R10, R5.reuse, RZ ;  /* 0x000000050a0c7224 */ /* 0x080fe400078e02ff */
[----:B------:R-:W-:Y:S02]  /*32b0*/  IMAD.MOV.U32 R10, RZ, RZ, R44 ;  /* 0x000000ffff0a7224 */ /* 0x000fe400078e002c */
[----:B------:R-:W-:Y:S02]  /*32c0*/  IMAD R15, R9, UR8, R12 ;  /* 0x00000008090f7c24 */ /* 0x000fe4000f8e020c */
[----:B--2---:R-:W-:Y:S02]  /*32d0*/  IMAD.U32 R14, R11, 0x10000, RZ ;  /* 0x000100000b0e7824 */ /* 0x004fe400078e00ff */
[----:B------:R-:W-:Y:S02]  /*32e0*/  IMAD.MOV.U32 R11, RZ, RZ, R3 ;  /* 0x000000ffff0b7224 */ /* 0x000fe400078e0003 */
[----:B-1----:R-:W-:Y:S01]  /*32f0*/  FADD R13, R14, R7 ;  /* 0x000000070e0d7221 */ /* 0x002fe20000000000 */
[----:B------:R-:W-:-:S04]  /*3300*/  IMAD.WIDE.U32 R10, R9, R5, R10 ;  /* 0x00000005090a7225 */ /* 0x000fc800078e000a */
[----:B------:R-:W-:Y:S01]  /*3310*/  F2FP.BF16.F32.PACK_AB R9, RZ, R13 ;  /* 0x0000000dff09723e */ /* 0x000fe200000010ff */
[----:B------:R-:W-:Y:S01]  /*3320*/  IMAD.IADD R11, R11, 0x1, R15 ;  /* 0x000000010b0b7824 */ /* 0x000fe200078e020f */
[----:B------:R-:W-:-:S04]  /*3330*/  LEA R12, P1, R10, UR10, 0x1 ;  /* 0x0000000a0a0c7c11 */ /* 0x000fc8000f8208ff */
[----:B------:R-:W-:-:S05]  /*3340*/  LEA.HI.X R13, R10, UR11, R11, 0x1, P1 ;  /* 0x0000000b0a0d7c11 */ /* 0x000fca00088f0c0b */
[----:B------:R2:W-:Y:S04]  /*3350*/  STG.E.U16 desc[UR12][R12.64], R9 ;  /* 0x000000090c007986 */ /* 0x0005e8000c10150c */
.L_x_41:
[----:B------:R-:W-:Y:S05]  /*3360*/  BSYNC.RECONVERGENT B1 ;  /* 0x0000000000017941 */ /* 0x000fea0003800200 */
.L_x_40:
[----:B------:R-:W-:Y:S04]  /*3370*/  BSSY.RECONVERGENT B1, `(.L_x_42) ;  /* 0x000001a000017945 */ /* 0x000fe80003800200 */
[----:B------:R-:W-:Y:S05]  /*3380*/  @P4 BRA `(.L_x_43) ;  /* 0x0000000000604947 */ /* 0x000fea0003800000 */
[----:B------:R-:W3:Y:S01]  /*3390*/  LDG.E.U16.CONSTANT R7, desc[UR12][R58.64] ;  /* 0x0000000c3a077981 */ /* 0x000ee2000c1e9500 */
[----:B------:R-:W4:Y:S01]  /*33a0*/  S2UR UR7, SR_CgaCtaId ;  /* 0x00000000000779c3 */ /* 0x000f220000008800 */
[----:B------:R-:W-:Y:S01]  /*33b0*/  UMOV UR5, 0x400 ;  /* 0x0000040000057882 */ /* 0x000fe20000000000 */
[----:B------:R-:W-:Y:S01]  /*33c0*/  LOP3.LUT R6, R6, 0xfc0, RZ, 0xc0, !PT ;  /* 0x00000fc006067812 */ /* 0x000fe200078ec0ff */
[----:B------:R-:W-:-:S03]  /*33d0*/  UIADD3 UR5, UPT, UPT, UR5, 0x10, URZ ;  /* 0x0000001005057890 */ /* 0x000fc6000fffe0ff */
[----:B------:R-:W-:-:S04]  /*33e0*/  LOP3.LUT R6, R6, 0x3f, R31, 0xf8, !PT ;  /* 0x0000003f06067812 */ /* 0x000fc800078ef81f */
[----:B------:R-:W-:-:S06]  /*33f0*/  LEA R10, R6, UR6, 0x2 ;  /* 0x00000006060a7c11 */ /* 0x000fcc000f8e10ff */
[----:B------:R-:W-:Y:S01]  /*3400*/  LDS R10, [R10] ;  /* 0x000000000a0a7984 */ /* 0x000fe20000000800 */
[----:B----4-:R-:W-:-:S06]  /*3410*/  ULEA UR5, UR7, UR5, 0x18 ;  /* 0x0000000507057291 */ /* 0x010fcc000f8ec0ff */
[----:B------:R-:W-:-:S06]  /*3420*/  LEA R8, R8, UR5, 0x2 ;  /* 0x0000000508087c11 */ /* 0x000fcc000f8e10ff */
[----:B------:R-:W4:Y:S02]  /*3430*/  LDS R8, [R8] ;  /* 0x0000000008087984 */ /* 0x000f240000000800 */
[----:B----4-:R-:W-:-:S05]  /*3440*/  SHF.R.S32.HI R6, RZ, 0x1f, R8 ;  /* 0x0000001fff067819 */ /* 0x010fca0000011408 */
[-C--:B012---:R-:W-:Y:S02]  /*3450*/  IMAD R9, R6, R5.reuse, RZ ;  /* 0x0000000506097224 */ /* 0x087fe400078e02ff */
[----:B------:R-:W-:Y:S02]  /*3460*/  IMAD.MOV.U32 R6, RZ, RZ, R44 ;  /* 0x000000ffff067224 */ /* 0x000fe400078e002c */
[C---:B------:R-:W-:Y:S02]  /*3470*/  IMAD R11, R8.reuse, UR8, R9 ;  /* 0x00000008080b7c24 */ /* 0x040fe4000f8e0209 */
[----:B---3--:R-:W-:Y:S02]  /*3480*/  IMAD.U32 R13, R7, 0x10000, RZ ;  /* 0x00010000070d7824 */ /* 0x008fe400078e00ff */
[----:B------:R-:W-:Y:S02]  /*3490*/  IMAD.MOV.U32 R7, RZ, RZ, R3 ;  /* 0x000000ffff077224 */ /* 0x000fe400078e0003 */
[----:B------:R-:W-:Y:S01]  /*34a0*/  FADD R9, R13, R10 ;  /* 0x0000000a0d097221 */ /* 0x000fe20000000000 */
[----:B------:R-:W-:-:S04]  /*34b0*/  IMAD.WIDE.U32 R6, R8, R5, R6 ;  /* 0x0000000508067225 */ /* 0x000fc800078e0006 */
[----:B------:R-:W-:Y:S01]  /*34c0*/  IMAD.IADD R11, R7, 0x1, R11 ;  /* 0x00000001070b7824 */ /* 0x000fe200078e020b */
[C---:B------:R-:W-:Y:S02]  /*34d0*/  LEA R8, P1, R6.reuse, UR10, 0x1 ;  /* 0x0000000a06087c11 */ /* 0x040fe4000f8208ff */
[----:B------:R-:W-:Y:S02]  /*34e0*/  F2FP.BF16.F32.PACK_AB R7, RZ, R9 ;  /* 0x00000009ff07723e */ /* 0x000fe400000010ff */
[----:B------:R-:W-:-:S05]  /*34f0*/  LEA.HI.X R9, R6, UR11, R11, 0x1, P1 ;  /* 0x0000000b06097c11 */ /* 0x000fca00088f0c0b */
[----:B------:R3:W-:Y:S04]  /*3500*/  STG.E.U16 desc[UR12][R8.64], R7 ;  /* 0x0000000708007986 */ /* 0x0007e8000c10150c */
.L_x_43:
[----:B------:R-:W-:Y:S05]  /*3510*/  BSYNC.RECONVERGENT B1 ;  /* 0x0000000000017941 */ /* 0x000fea0003800200 */
.L_x_42:
[C---:B------:R-:W-:Y:S01]  /*3520*/  ISETP.GE.U32.AND P1, PT, R4.reuse, 0xc00, PT ;  /* 0x00000c000400780c */ /* 0x040fe20003f26070 */
[----:B------:R-:W-:-:S04]  /*3530*/  VIADD R6, R4, 0x400 ;  /* 0x0000040004067836 */ /* 0x000fc80000000000 */
[----:B------:R-:W-:-:S08]  /*3540*/  IMAD.MOV.U32 R4, RZ, RZ, R6 ;  /* 0x000000ffff047224 */ /* 0x000fd000078e0006 */
[----:B------:R-:W-:Y:S05]  /*3550*/  @!P1 BRA `(.L_x_44) ;  /* 0xfffffff800109947 */ /* 0x000fea000383ffff */
[----:B------:R-:W-:Y:S05]  /*3560*/  BSYNC.RECONVERGENT B0 ;  /* 0x0000000000007941 */ /* 0x000fea0003800200 */
.L_x_35:
[----:B------:R-:W-:Y:S01]  /*3570*/  VIADD R3, R47, 0x3f ;  /* 0x0000003f2f037836 */ /* 0x000fe20000000000 */
[----:B------:R-:W-:Y:S01]  /*3580*/  UIADD3 UR4, UPT, UPT, UR4, 0x1, URZ ;  /* 0x0000000104047890 */ /* 0x000fe2000fffe0ff */
[----:B------:R-:W-:Y:S03]  /*3590*/  BAR.SYNC.DEFER_BLOCKING 0x0 ;  /* 0x0000000000007b1d */ /* 0x000fe60000010000 */
[----:B------:R-:W-:-:S04]  /*35a0*/  SHF.R.U32.HI R3, RZ, 0x6, R3 ;  /* 0x00000006ff037819 */ /* 0x000fc80000011603 */
[----:B------:R-:W-:-:S13]  /*35b0*/  ISETP.NE.AND P0, PT, R3, UR4, PT ;  /* 0x0000000403007c0c */ /* 0x000fda000bf05270 */
[----:B------:R-:W-:Y:S05]  /*35c0*/  @P0 BRA `(.L_x_45) ;  /* 0xffffffd800100947 */ /* 0x000fea000383ffff */
[----:B------:R-:W-:Y:S05]  /*35d0*/  EXIT ;  /* 0x000000000000794d */ /* 0x000fea0003800000 */
.L_x_46:
[----:B------:R-:W-:-:S00]  /*35e0*/  BRA `(.L_x_46) ;  /* 0xfffffffc00fc7947 */ /* 0x000fc0000383ffff */
[----:B------:R-:W-:-:S00]  /*35f0*/  NOP ;  /* 0x0000000000007918 */ /* 0x000fc00000000000 */
        /* <DEDUP_REMOVED lines=8> */
.L_x_112:


//--------------------- .text._ZN10mxfp4_wmma34mxfp4_moe_grouped_gemm_wmma_kernelI6__halfEEvPKT_PKhS6_S4_PKjPS2_iiiiibb --------------------------
	.section	.text._ZN10mxfp4_wmma34mxfp4_moe_grouped_gemm_wmma_kernelI6__halfEEvPKT_PKhS6_S4_PKjPS2_iiiiibb,"ax",@progbits
	.align	128
        .global         _ZN10mxfp4_wmma34mxfp4_moe_grouped_gemm_wmma_kernelI6__halfEEvPKT_PKhS6_S4_PKjPS2_iiiiibb
        .type           _ZN10mxfp4_wmma34mxfp4_moe_grouped_gemm_wmma_kernelI6__halfEEvPKT_PKhS6_S4_PKjPS2_iiiiibb,@function
        .size           _ZN10mxfp4_wmma34mxfp4_moe_grouped_gemm_wmma_kernelI6__halfEEvPKT_PKhS6_S4_PKjPS2_iiiiibb,(.L_x_113 - _ZN10mxfp4_wmma34mxfp4_moe_grouped_gemm_wmma_kernelI6__halfEEvPKT_PKhS6_S4_PKjPS2_iiiiibb)
        .other          _ZN10mxfp4_wmma34mxfp4_moe_grouped_gemm_wmma_kernelI6__halfEEvPKT_PKhS6_S4_PKjPS2_iiiiibb,@"STO_CUDA_ENTRY STV_DEFAULT"
_ZN10mxfp4_wmma34mxfp4_moe_grouped_gemm_wmma_kernelI6__halfEEvPKT_PKhS6_S4_PKjPS2_iiiiibb:
.text._ZN10mxfp4_wmma34mxfp4_moe_grouped_gemm_wmma_kernelI6__halfEEvPKT_PKhS6_S4_PKjPS2_iiiiibb:
        /* <DEDUP_REMOVED lines=27> */
.L_x_53:
        /* <DEDUP_REMOVED lines=25> */
.L_x_52:
[----:B------:R-:W-:Y:S05]  /*0340*/  BSYNC.RECONVERGENT B2 ;  /* 0x0000000000027941 */ /* 0x000fea0003800200 */
.L_x_51:
[----:B0-----:R-:W-:Y:S01]  /*0350*/  VIADD R5, R5, 0x100 ;  /* 0x0000010005057836 */ /* 0x001fe20000000000 */
[----:B------:R-:W-:Y:S06]  /*0360*/  @P1 BRA `(.L_x_53) ;  /* 0xfffffffc00901947 */ /* 0x000fec000383ffff */
.L_x_50:
[----:B------:R-:W-:Y:S05]  /*0370*/  BSYNC.RECONVERGENT B1 ;  /* 0x0000000000017941 */ /* 0x000fea0003800200 */
.L_x_49:
[----:B------:R-:W-:-:S13]  /*0380*/  ISETP.GE.U32.AND P0, PT, R0, 0x300, PT ;  /* 0x000003000000780c */ /* 0x000fda0003f06070 */
[----:B------:R-:W-:Y:S05]  /*0390*/  @!P0 BRA `(.L_x_48) ;  /* 0x0000000400808947 */ /* 0x000fea0003800000 */
[----:B------:R-:W0:Y:S01]  /*03a0*/  S2R R7, SR_CgaCtaId ;  /* 0x0000000000077919 */ /* 0x000e220000008800 */
[----:B------:R-:W1:Y:S01]  /*03b0*/  LDC.64 R2, c[0x0][0x3a0] ;  /* 0x0000e800ff027b82 */ /* 0x000e620000000a00 */
[----:B------:R-:W-:-:S05]  /*03c0*/  MOV R0, 0x400 ;  /* 0x0000040000007802 */ /* 0x000fca0000000f00 */
[----:B------:R-:W-:-:S05]  /*03d0*/  VIADD R0, R0, 0x10 ;  /* 0x0000001000007836 */ /* 0x000fca0000000000 */
[----:B0-----:R-:W-:-:S07]  /*03e0*/  LEA R11, R7, R0, 0x18 ;  /* 0x00000000070b7211 */ /* 0x001fce00078ec0ff */
.L_x_62:
        /* <DEDUP_REMOVED lines=27> */
.L_x_55:
[----:B------:R-:W-:Y:S05]  /*05a0*/  BSYNC.RECONVERGENT B1 ;  /* 0x0000000000017941 */ /* 0x000fea0003800200 */
.L_x_54:
        /* <DEDUP_REMOVED lines=19> */
.L_x_57:
[----:B------:R-:W-:Y:S05]  /*06e0*/  BSYNC.RECONVERGENT B1 ;  /* 0x0000000000017941 */ /* 0x000fea0003800200 */
.L_x_56:
        /* <DEDUP_REMOVED lines=19> */
.L_x_59:
[----:B------:R-:W-:Y:S05]  /*0820*/  BSYNC.RECONVERGENT B1 ;  /* 0x0000000000017941 */ /* 0x000fea0003800200 */
.L_x_58:
        /* <DEDUP_REMOVED lines=19> */
.L_x_61:
[----:B------:R-:W-:Y:S05]  /*0960*/  BSYNC.RECONVERGENT B1 ;  /* 0x0000000000017941 */ /* 0x000fea0003800200 */
.L_x_60:
[----:B0-----:R-:W-:-:S05]  /*0970*/  VIADD R5, R5, 0x400 ;  /* 0x0000040005057836 */ /* 0x001fca0000000000 */
[----:B------:R-:W-:-:S13]  /*0980*/  ISETP.GE.AND P0, PT, R5, UR6, PT ;  /* 0x0000000605007c0c */ /* 0x000fda000bf06270 */
[----:B------:R-:W-:Y:S05]  /*0990*/  @!P0 BRA `(.L_x_62) ;  /* 0xfffffff800948947 */ /* 0x000fea000383ffff */
.L_x_48:
[----:B------:R-:W-:Y:S05]  /*09a0*/  BSYNC.RECONVERGENT B0 ;  /* 0x0000000000007941 */ /* 0x000fea0003800200 */
.L_x_47:
[----:B------:R-:W0:Y:S08]  /*09b0*/  S2UR UR12, SR_CgaCtaId ;  /* 0x00000000000c79c3 */ /* 0x000e300000008800 */
[----:B------:R-:W-:Y:S06]  /*09c0*/  BAR.SYNC.DEFER_BLOCKING 0x0 ;  /* 0x0000000000007b1d */ /* 0x000fec0000010000 */
[----:B------:R-:W-:-:S02]  /*09d0*/  UMOV UR4, 0x400 ;  /* 0x0000040000047882 */ /* 0x000fc40000000000 */
[----:B0-----:R-:W-:-:S09]  /*09e0*/  ULEA UR5, UR12, UR4, 0x18 ;  /* 0x000000040c057291 */ /* 0x001fd2000f8ec0ff */
[----:B-123--:R-:W0:Y:S02]  /*09f0*/  LDS R0, [UR5] ;  /* 0x00000005ff007984 */ /* 0x00ee240008000800 */
[----:B0-----:R-:W-:-:S13]  /*0a00*/  ISETP.GE.AND P0, PT, R0, 0x1, PT ;  /* 0x000000010000780c */ /* 0x001fda0003f06270 */
[----:B------:R-:W-:Y:S05]  /*0a10*/  @!P0 EXIT ;  /* 0x000000000000894d */ /* 0x000fea0003800000 */
[----:B------:R-:W0:Y:S01]  /*0a20*/  S2R R36, SR_CTAID.X ;  /* 0x0000000000247919 */ /* 0x000e220000002500 */
[----:B------:R-:W1:Y:S01]  /*0a30*/  LDCU UR5, c[0x0][0x3c0] ;  /* 0x00007800ff0577ac */ /* 0x000e620008000800 */
[----:B------:R-:W2:Y:S01]  /*0a40*/  LDC R53, c[0x0][0x3bc] ;  /* 0x0000ef00ff357b82 */ /* 0x000ea20000000800 */
[----:B------:R-:W-:Y:S01]  /*0a50*/  IMAD.SHL.U32 R48, R49, 0x40, RZ ;  /* 0x0000004031307824 */ /* 0x000fe200078e00ff */
[----:B------:R-:W-:Y:S01]  /*0a60*/  SHF.R.U32.HI R10, RZ, 0x2, R49 ;  /* 0x00000002ff0a7819 */ /* 0x000fe20000011631 */
[----:B------:R-:W3:Y:S01]  /*0a70*/  LDCU.U8 UR7, c[0x0][0x3c4] ;  /* 0x00007880ff0777ac */ /* 0x000ee20008000000 */
[----:B------:R-:W-:-:S04]  /*0a80*/  UIADD3 UR13, UPT, UPT, UR4, 0x10, URZ ;  /* 0x00000010040d7890 */ /* 0x000fc8000fffe0ff */
[----:B------:R-:W4:Y:S01]  /*0a90*/  LDC.64 R54, c[0x0][0x388] ;  /* 0x0000e200ff367b82 */ /* 0x000f220000000a00 */
[----:B------:R-:W5:Y:S01]  /*0aa0*/  LDCU.64 UR16, c[0x0][0x398] ;  /* 0x00007300ff1077ac */ /* 0x000f620008000a00 */
[----:B------:R-:W-:-:S06]  /*0ab0*/  ULEA UR13, UR12, UR13, 0x18 ;  /* 0x0000000d0c0d7291 */ /* 0x000fcc000f8ec0ff */
[----:B------:R-:W4:Y:S01]  /*0ac0*/  S2UR UR8, SR_SWINHI ;  /* 0x00000000000879c3 */ /* 0x000f220000002f00 */
[----:B-1----:R-:W-:Y:S02]  /*0ad0*/  ULEA.HI UR4, UR5, UR5, URZ, 0x1 ;  /* 0x0000000505047291 */ /* 0x002fe4000f8f08ff */
[----:B------:R-:W-:Y:S02]  /*0ae0*/  UIADD3 UR5, UPT, UPT, UR5, 0x1f, URZ ;  /* 0x0000001f05057890 */ /* 0x000fe4000fffe0ff */
[----:B---3--:R-:W-:Y:S02]  /*0af0*/  UPRMT UR9, UR7, 0x8880, URZ ;  /* 0x0000888007097896 */ /* 0x008fe400080000ff */
[----:B------:R-:W-:Y:S01]  /*0b00*/  USHF.R.S32.HI UR7, URZ, 0x1f, UR5 ;  /* 0x0000001fff077899 */ /* 0x000fe20008011405 */
[----:B--2---:R-:W-:Y:S01]  /*0b10*/  SHF.R.S32.HI R47, RZ, 0x1f, R53 ;  /* 0x0000001fff2f7819 */ /* 0x004fe20000011435 */
[----:B------:R-:W1:Y:S01]  /*0b20*/  LDC.64 R4, c[0x0][0x390] ;  /* 0x0000e400ff047b82 */ /* 0x000e620000000a00 */
[----:B------:R-:W-:-:S02]  /*0b30*/  USHF.R.S32.HI UR4, URZ, 0x1, UR4 ;  /* 0x00000001ff047899 */ /* 0x000fc40008011404 */
[----:B------:R-:W-:Y:S01]  /*0b40*/  ULEA.HI UR7, UR7, UR5, URZ, 0x5 ;  /* 0x0000000507077291 */ /* 0x000fe2000f8f28ff */
[----:B------:R-:W-:Y:S01]  /*0b50*/  IMAD R9, R47, UR14, RZ ;  /* 0x0000000e2f097c24 */ /* 0x000fe2000f8e02ff */
[----:B------:R-:W-:Y:S01]  /*0b60*/  USHF.R.S32.HI UR15, URZ, 0x1f, UR4 ;  /* 0x0000001fff0f7899 */ /* 0x000fe20008011404 */
[----:B0-----:R-:W-:Y:S01]  /*0b70*/  IMAD.SHL.U32 R36, R36, 0x40, RZ ;  /* 0x0000004024247824 */ /* 0x001fe200078e00ff */
[----:B------:R-:W-:Y:S02]  /*0b80*/  USHF.R.S32.HI UR7, URZ, 0x5, UR7 ;  /* 0x00000005ff077899 */ /* 0x000fe40008011407 */
[----:B-----5:R-:W-:Y:S02]  /*0b90*/  UISETP.NE.U32.AND UP1, UPT, UR16, URZ, UPT ;  /* 0x000000ff1000728c */ /* 0x020fe4000bf25070 */
[C-C-:B------:R-:W-:Y:S01]  /*0ba0*/  LOP3.LUT R6, R36.reuse, 0x3f, R49.reuse, 0xf8, !PT ;  /* 0x0000003f24067812 */ /* 0x140fe200078ef831 */
[----:B------:R-:W-:Y:S01]  /*0bb0*/  IMAD.IADD R36, R36, 0x1, R49 ;  /* 0x0000000124247824 */ /* 0x000fe200078e0231 */
[----:B------:R-:W-:-:S02]  /*0bc0*/  USHF.R.S32.HI UR5, URZ, 0x1f, UR7 ;  /* 0x0000001fff057899 */ /* 0x000fc40008011407 */
[----:B------:R-:W-:Y:S01]  /*0bd0*/  SHF.R.S32.HI R7, RZ, 0x1f, R6 ;  /* 0x0000001fff077819 */ /* 0x000fe20000011406 */
[----:B------:R-:W-:Y:S01]  /*0be0*/  UISETP.NE.AND UP0, UPT, UR9, URZ, UPT ;  /* 0x000000ff0900728c */ /* 0x000fe2000bf05270 */
[----:B------:R-:W-:Y:S01]  /*0bf0*/  SHF.R.S32.HI R37, RZ, 0x1f, R36 ;  /* 0x0000001fff257819 */ /* 0x000fe20000011424 */
[C---:B------:R-:W-:Y:S02]  /*0c00*/  IMAD.WIDE.U32 R2, R53.reuse, UR14, R6 ;  /* 0x0000000e35027c25 */ /* 0x040fe4000f8e0006 */
[----:B------:R-:W-:Y:S02]  /*0c10*/  UISETP.NE.AND.EX UP0, UPT, UR17, URZ, UP0, UP1 ;  /* 0x000000ff1100728c */ /* 0x000fe40008705310 */
[----:B------:R-:W-:Y:S01]  /*0c20*/  IMAD.WIDE.U32 R52, R53, UR14, R36 ;  /* 0x0000000e35347c25 */ /* 0x000fe2000f8e0024 */
[----:B------:R-:W-:-:S03]  /*0c30*/  LEA R28, P0, R2, UR16, 0x1 ;  /* 0x00000010021c7c11 */ /* 0x000fc6000f8008ff */
[----:B------:R-:W-:Y:S02]  /*0c40*/  IMAD.IADD R8, R53, 0x1, R9 ;  /* 0x0000000135087824 */ /* 0x000fe400078e0209 */
[----:B------:R-:W-:Y:S02]  /*0c50*/  IMAD.IADD R3, R9, 0x1, R3 ;  /* 0x0000000109037824 */ /* 0x000fe400078e0203 */
[----:B------:R-:W-:Y:S02]  /*0c60*/  IMAD R9, R8, UR7, RZ ;  /* 0x0000000708097c24 */ /* 0x000fe4000f8e02ff */
[----:B----4-:R-:W-:Y:S01]  /*0c70*/  IMAD.WIDE.U32 R54, R52, UR4, R54 ;  /* 0x0000000434367c25 */ /* 0x010fe2000f8e0036 */
[----:B------:R-:W-:Y:S02]  /*0c80*/  LEA.HI.X R29, R2, UR17, R3, 0x1, P0 ;  /* 0x00000011021d7c11 */ /* 0x000fe400080f0c03 */
[----:B------:R-:W-:Y:S01]  /*0c90*/  SHF.R.U32.HI R2, RZ, 0x6, R49 ;  /* 0x00000006ff027819 */ /* 0x000fe20000011631 */
[----:B------:R-:W-:-:S02]  /*0ca0*/  IMAD R3, R8, UR4, RZ ;  /* 0x0000000408037c24 */ /* 0x000fc4000f8e02ff */
[C---:B------:R-:W-:Y:S01]  /*0cb0*/  IMAD R9, R52.reuse, UR5, R9 ;  /* 0x0000000534097c24 */ /* 0x040fe2000f8e0209 */
[----:B------:R-:W-:Y:S01]  /*0cc0*/  UMOV UR4, UR13 ;  /* 0x0000000d00047c82 */ /* 0x000fe20008000000 */
[----:B------:R-:W-:Y:S01]  /*0cd0*/  UMOV UR5, UR8 ;  /* 0x0000000800057c82 */ /* 0x000fe20008000000 */
[C---:B------:R-:W-:Y:S01]  /*0ce0*/  IMAD R51, R52.reuse, UR15, R3 ;  /* 0x0000000f34337c24 */ /* 0x040fe2000f8e0203 */
[----:B------:R-:W-:Y:S01]  /*0cf0*/  UIADD3 UR4, UPT, UPT, UR4, 0x1ff0, URZ ;  /* 0x00001ff004047890 */ /* 0x000fe2000fffe0ff */
[----:B-1----:R-:W-:Y:S01]  /*0d00*/  IMAD.WIDE.U32 R52, R52, UR7, R4 ;  /* 0x0000000734347c25 */ /* 0x002fe2000f8e0004 */
[----:B------:R-:W-:Y:S02]  /*0d10*/  ULEA UR7, UR6, 0xf, 0x2 ;  /* 0x0000000f06077891 */ /* 0x000fe4000f8e10ff */
[----:B------:R-:W-:Y:S01]  /*0d20*/  ULOP3.LUT UR4, UR4, 0x3, URZ, 0xc0, !UPT ;  /* 0x0000000304047892 */ /* 0x000fe2000f8ec0ff */
[C---:B------:R-:W-:Y:S01]  /*0d30*/  IMAD.SHL.U32 R4, R49.reuse, 0x4, RZ ;  /* 0x0000000431047824 */ /* 0x040fe200078e00ff */
[----:B------:R-:W-:Y:S01]  /*0d40*/  ULOP3.LUT UR7, UR7, 0xfffffff0, URZ, 0xc0, !UPT ;  /* 0xfffffff007077892 */ /* 0x000fe2000f8ec0ff */
[----:B------:R-:W-:Y:S01]  /*0d50*/  IMAD.SHL.U32 R3, R49, 0x10, RZ ;  /* 0x0000001031037824 */ /* 0x000fe200078e00ff */
[----:B------:R-:W-:Y:S01]  /*0d60*/  UISETP.NE.U32.AND UP1, UPT, UR4, URZ, UPT ;  /* 0x000000ff0400728c */ /* 0x000fe2000bf25070 */
[----:B------:R-:W-:Y:S01]  /*0d70*/  IMAD.IADD R51, R55, 0x1, R51 ;  /* 0x0000000137337824 */ /* 0x000fe200078e0233 */
[----:B------:R-:W-:Y:S01]  /*0d80*/  UIADD3 UR4, UPT, UPT, -UR4, 0x2004, URZ ;  /* 0x0000200404047890 */ /* 0x000fe2000fffe1ff */
[----:B------:R-:W-:Y:S01]  /*0d90*/  LOP3.LUT R5, R4, 0x80, RZ, 0xc0, !PT ;  /* 0x0000008004057812 */ /* 0x000fe200078ec0ff */
[----:B------:R-:W-:Y:S01]  /*0da0*/  UISETP.NE.AND.EX UP1, UPT, URZ, URZ, UPT, UP1 ;  /* 0x000000ffff00728c */ /* 0x000fe2000bf25310 */
[----:B------:R-:W-:Y:S01]  /*0db0*/  LOP3.LUT R4, R48, 0x800, RZ, 0xc0, !PT ;  /* 0x0000080030047812 */ /* 0x000fe200078ec0ff */
[----:B------:R-:W-:Y:S01]  /*0dc0*/  UIADD3 UR7, UPT, UPT, UR13, UR7, URZ ;  /* 0x000000070d077290 */ /* 0x000fe2000fffe0ff */
[----:B------:R-:W-:Y:S01]  /*0dd0*/  LOP3.LUT R3, R3, 0x30, RZ, 0xc0, !PT ;  /* 0x0000003003037812 */ /* 0x000fe200078ec0ff */
[----:B------:R-:W-:Y:S01]  /*0de0*/  USEL UR4, UR4, 0x2000, UP1 ;  /* 0x0000200004047887 */ /* 0x000fe20008800000 */
[----:B------:R-:W-:-:S02]  /*0df0*/  IMAD R5, R2, 0x1000, R5 ;  /* 0x0000100002057824 */ /* 0x000fc400078e0205 */
[----:B------:R-:W-:Y:S01]  /*0e00*/  IMAD.IADD R56, R53, 0x1, R9 ;  /* 0x0000000135387824 */ /* 0x000fe200078e0209 */
[----:B------:R-:W-:Y:S02]  /*0e10*/  UIADD3 UR8, UPT, UPT, UR7, UR4, URZ ;  /* 0x0000000407087290 */ /* 0x000fe4000fffe0ff */
[----:B------:R-:W-:Y:S01]  /*0e20*/  LEA R2, R2, UR7, 0xa ;  /* 0x0000000702027c11 */ /* 0x000fe2000f8e50ff */
[----:B------:R-:W-:Y:S01]  /*0e30*/  VIADD R4, R4, UR7 ;  /* 0x0000000704047c36 */ /* 0x000fe20008000000 */
[----:B------:R-:W-:Y:S01]  /*0e40*/  UMOV UR4, URZ ;  /* 0x000000ff00047c82 */ /* 0x000fe20008000000 */
[----:B------:R-:W-:Y:S02]  /*0e50*/  IMAD R46, R10, 0x40, R3 ;  /* 0x000000400a2e7824 */ /* 0x000fe400078e0203 */
[C---:B------:R-:W-:Y:S02]  /*0e60*/  VIADD R3, R4.reuse, 0x1000 ;  /* 0x0000100004037836 */ /* 0x040fe40000000000 */
[----:B------:R-:W-:-:S02]  /*0e70*/  VIADD R59, R4, 0x1020 ;  /* 0x00001020043b7836 */ /* 0x000fc40000000000 */
[C---:B------:R-:W-:Y:S02]  /*0e80*/  VIADD R58, R4.reuse, 0x1400 ;  /* 0x00001400043a7836 */ /* 0x040fe40000000000 */
[----:B------:R-:W-:Y:S02]  /*0e90*/  VIADD R57, R4, 0x1420 ;  /* 0x0000142004397836 */ /* 0x000fe40000000000 */
[----:B------:R-:W-:Y:S02]  /*0ea0*/  VIADD R2, R2, 0x20 ;  /* 0x0000002002027836 */ /* 0x000fe40000000000 */
[----:B------:R-:W-:-:S07]  /*0eb0*/  VIADD R50, R5, UR8 ;  /* 0x0000000805327c36 */ /* 0x000fce0008000000 */
.L_x_92:
[----:B0-----:R-:W0:Y:S01]  /*0ec0*/  LDCU UR5, c[0x0][0x3c0] ;  /* 0x00007800ff0577ac */ /* 0x001e220008000800 */
[----:B------:R-:W-:Y:S02]  /*0ed0*/  CS2R R22, SRZ ;  /* 0x0000000000167805 */ /* 0x000fe4000001ff00 */
[----:B------:R-:W-:Y:S02]  /*0ee0*/  CS2R R20, SRZ ;  /* 0x0000000000147805 */ /* 0x000fe4000001ff00 */
[----:B------:R-:W-:Y:S02]  /*0ef0*/  CS2R R10, SRZ ;  /* 0x00000000000a7805 */ /* 0x000fe4000001ff00 */
[----:B-1-34-:R-:W-:Y:S02]  /*0f00*/  CS2R R8, SRZ ;  /* 0x0000000000087805 */ /* 0x01afe4000001ff00 */
[----:B------:R-:W-:Y:S02]  /*0f10*/  CS2R R14, SRZ ;  /* 0x00000000000e7805 */ /* 0x000fe4000001ff00 */
[----:B------:R-:W-:-:S02]  /*0f20*/  CS2R R12, SRZ ;  /* 0x00000000000c7805 */ /* 0x000fc4000001ff00 */
[----:B------:R-:W-:Y:S02]  /*0f30*/  CS2R R18, SRZ ;  /* 0x0000000000127805 */ /* 0x000fe4000001ff00 */
[----:B------:R-:W-:Y:S01]  /*0f40*/  CS2R R16, SRZ ;  /* 0x0000000000107805 */ /* 0x000fe2000001ff00 */
[----:B------:R-:W-:Y:S02]  /*0f50*/  USHF.L.U32 UR14, UR4, 0x6, URZ ;  /* 0x00000006040e7899 */ /* 0x000fe400080006ff */
[----:B0-----:R-:W-:-:S09]  /*0f60*/  UISETP.GE.AND UP1, UPT, UR5, 0x1, UPT ;  /* 0x000000010500788c */ /* 0x001fd2000bf26270 */
[----:B--2---:R-:W-:Y:S05]  /*0f70*/  BRA.U !UP1, `(.L_x_63) ;  /* 0x0000001109bc7547 */ /* 0x004fea000b800000 */
[----:B------:R-:W0:Y:S01]  /*0f80*/  S2R R4, SR_LANEID ;  /* 0x0000000000047919 */ /* 0x000e220000000000 */
[----:B------:R-:W1:Y:S01]  /*0f90*/  S2UR UR6, SR_CgaCtaId ;  /* 0x00000000000679c3 */ /* 0x000e620000008800 */
[----:B------:R-:W-:Y:S01]  /*0fa0*/  LOP3.LUT R26, R49, 0x3, RZ, 0xc0, !PT ;  /* 0x00000003311a7812 */ /* 0x000fe200078ec0ff */
[----:B------:R-:W-:Y:S01]  /*0fb0*/  UMOV UR5, 0x400 ;  /* 0x0000040000057882 */ /* 0x000fe20000000000 */
[----:B------:R-:W-:Y:S01]  /*0fc0*/  SHF.R.U32.HI R25, RZ, 0x2, R49 ;  /* 0x00000002ff197819 */ /* 0x000fe20000011631 */
[----:B------:R-:W-:Y:S01]  /*0fd0*/  UIADD3 UR5, UPT, UPT, UR5, 0x10, URZ ;  /* 0x0000001005057890 */ /* 0x000fe2000fffe0ff */
[----:B------:R-:W-:Y:S01]  /*0fe0*/  IMAD.MOV.U32 R30, RZ, RZ, R54 ;  /* 0x000000ffff1e7224 */ /* 0x000fe200078e0036 */
[----:B------:R-:W2:Y:S01]  /*0ff0*/  LDCU UR16, c[0x0][0x3bc] ;  /* 0x00007780ff1077ac */ /* 0x000ea20008000800 */
[----:B------:R-:W-:Y:S01]  /*1000*/  IMAD.WIDE.U32 R26, R26, 0x8, RZ ;  /* 0x000000081a1a7825 */ /* 0x000fe200078e00ff */
[----:B------:R-:W3:Y:S03]  /*1010*/  LDCU UR15, c[0x0][0x3c0] ;  /* 0x00007800ff0f77ac */ /* 0x000ee60008000800 */
[----:B------:R-:W-:Y:S01]  /*1020*/  VIADD R38, R25, UR14 ;  /* 0x0000000e19267c36 */ /* 0x000fe20008000000 */
[----:B------:R-:W-:Y:S01]  /*1030*/  LOP3.LUT R25, R48, 0x800, RZ, 0xc0, !PT ;  /* 0x0000080030197812 */ /* 0x000fe200078ec0ff */
[----:B------:R-:W-:Y:S01]  /*1040*/  IMAD.MOV.U32 R31, RZ, RZ, R27 ;  /* 0x000000ffff1f7224 */ /* 0x000fe200078e001b */
[----:B------:R-:W-:Y:S01]  /*1050*/  SHF.R.U32.HI R27, RZ, 0x6, R49 ;  /* 0x00000006ff1b7819 */ /* 0x000fe20000011631 */
[----:B------:R-:W-:Y:S01]  /*1060*/  IMAD.MOV.U32 R23, RZ, RZ, RZ ;  /* 0x000000ffff177224 */ /* 0x000fe200078e00ff */
[----:B------:R-:W4:Y:S01]  /*1070*/  LDCU.64 UR12, c[0x0][0x380] ;  /* 0x00007000ff0c77ac */ /* 0x000f220008000a00 */
[----:B------:R-:W-:Y:S01]  /*1080*/  VIADD R25, R25, UR7 ;  /* 0x0000000719197c36 */ /* 0x000fe20008000000 */
[----:B------:R-:W-:-:S03]  /*1090*/  LEA R27, R27, UR7, 0xa ;  /* 0x000000071b1b7c11 */ /* 0x000fc6000f8e50ff */
[----:B------:R-:W-:Y:S01]  /*10a0*/  VIADD R25, R25, 0x1000 ;  /* 0x0000100019197836 */ /* 0x000fe20000000000 */
[----:B-1----:R-:W-:-:S06]  /*10b0*/  ULEA UR5, UR6, UR5, 0x18 ;  /* 0x0000000506057291 */ /* 0x002fcc000f8ec0ff */
[----:B------:R-:W-:Y:S01]  /*10c0*/  LEA R39, R38, UR5, 0x2 ;  /* 0x0000000526277c11 */ /* 0x000fe2000f8e10ff */
[----:B------:R-:W-:Y:S01]  /*10d0*/  UMOV UR5, URZ ;  /* 0x000000ff00057c82 */ /* 0x000fe20008000000 */
[--C-:B0-----:R-:W-:Y:S02]  /*10e0*/  SHF.R.U32.HI R2, RZ, 0x3, R4.reuse ;  /* 0x00000003ff027819 */ /* 0x101fe40000011604 */
[----:B------:R-:W-:Y:S02]  /*10f0*/  LOP3.LUT R3, R4, 0x7, RZ, 0xc0, !PT ;  /* 0x0000000704037812 */ /* 0x000fe400078ec0ff */
[----:B------:R-:W-:Y:S01]  /*1100*/  SHF.R.U32.HI R4, RZ, 0x4, R4 ;  /* 0x00000004ff047819 */ /* 0x000fe20000011604 */
[C---:B------:R-:W-:Y:S02]  /*1110*/  IMAD.SHL.U32 R24, R2.reuse, 0x8, RZ ;  /* 0x0000000802187824 */ /* 0x040fe400078e00ff */
[----:B------:R-:W-:-:S03]  /*1120*/  IMAD.SHL.U32 R2, R2, 0x8, RZ ;  /* 0x0000000802027824 */ /* 0x000fc600078e00ff */
[--C-:B------:R-:W-:Y:S01]  /*1130*/  LOP3.LUT R5, R24, 0x8, R3.reuse, 0xe2, !PT ;  /* 0x0000000818057812 */ /* 0x100fe200078ee203 */
[----:B------:R-:W-:Y:S01]  /*1140*/  IMAD R3, R4, 0x8, R3 ;  /* 0x0000000804037824 */ /* 0x000fe200078e0203 */
[----:B------:R-:W-:Y:S01]  /*1150*/  LOP3.LUT R2, R2, 0x8, RZ, 0xe2, !PT ;  /* 0x0000000802027812 */ /* 0x000fe200078ee2ff */
[----:B------:R-:W-:-:S04]  /*1160*/  IMAD.SHL.U32 R4, R4, 0x8, RZ ;  /* 0x0000000804047824 */ /* 0x000fc800078e00ff */
[----:B------:R-:W-:Y:S02]  /*1170*/  IMAD R24, R3, 0x20, R2 ;  /* 0x0000002003187824 */ /* 0x000fe400078e0202 */
[----:B------:R-:W-:Y:S01]  /*1180*/  IMAD.MOV.U32 R2, RZ, RZ, R26 ;  /* 0x000000ffff027224 */ /* 0x000fe200078e001a */
[----:B------:R-:W-:Y:S01]  /*1190*/  SHF.R.U32.HI R26, RZ, 0x6, R49 ;  /* 0x00000006ff1a7819 */ /* 0x000fe20000011631 */
[----:B------:R-:W-:Y:S02]  /*11a0*/  IMAD R43, R5, 0x20, R4 ;  /* 0x00000020052b7824 */ /* 0x000fe400078e0204 */
[----:B------:R-:W-:Y:S01]  /*11b0*/  IMAD.MOV.U32 R3, RZ, RZ, R52 ;  /* 0x000000ffff037224 */ /* 0x000fe200078e0034 */
[----:B------:R-:W-:Y:S01]  /*11c0*/  LEA R26, R26, UR7, 0xa ;  /* 0x000000071a1a7c11 */ /* 0x000fe2000f8e50ff */
[----:B------:R-:W-:Y:S02]  /*11d0*/  IMAD.U32 R40, R43, 0x2, R27 ;  /* 0x000000022b287824 */ /* 0x000fe400078e001b */
[----:B------:R-:W-:-:S02]  /*11e0*/  IMAD.MOV.U32 R4, RZ, RZ, R56 ;  /* 0x000000ffff047224 */ /* 0x000fc400078e0038 */
[----:B------:R-:W-:Y:S02]  /*11f0*/  VIADD R26, R26, 0x20 ;  /* 0x000000201a1a7836 */ /* 0x000fe40000000000 */
[----:B------:R-:W-:Y:S02]  /*1200*/  IMAD.MOV.U32 R5, RZ, RZ, R51 ;  /* 0x000000ffff057224 */ /* 0x000fe400078e0033 */
[----:B------:R-:W-:Y:S02]  /*1210*/  IMAD.U32 R43, R43, 0x2, R26 ;  /* 0x000000022b2b7824 */ /* 0x000fe400078e001a */
[C---:B------:R-:W-:Y:S02]  /*1220*/  IMAD.U32 R41, R24.reuse, 0x2, R25 ;  /* 0x0000000218297824 */ /* 0x040fe400078e0019 */
[C---:B------:R-:W-:Y:S02]  /*1230*/  IMAD.U32 R42, R24.reuse, 0x2, R58 ;  /* 0x00000002182a7824 */ /* 0x040fe400078e003a */
[----:B------:R-:W-:-:S02]  /*1240*/  IMAD.U32 R44, R24, 0x2, R59 ;  /* 0x00000002182c7824 */ /* 0x000fc400078e003b */
[----:B--234-:R-:W-:-:S07]  /*1250*/  IMAD.U32 R45, R24, 0x2, R57 ;  /* 0x00000002182d7824 */ /* 0x01cfce00078e0039 */
.L_x_70:
[----:B------:R-:W-:Y:S01]  /*1260*/  ISETP.GE.AND P0, PT, R2, UR15, PT ;  /* 0x0000000f02007c0c */ /* 0x000fe2000bf06270 */
[----:B------:R-:W-:Y:S01]  /*1270*/  BSSY.RECONVERGENT B0, `(.L_x_64) ;  /* 0x000002b000007945 */ /* 0x000fe20003800200 */
[----:B------:R-:W-:Y:S02]  /*1280*/  CS2R R24, SRZ ;  /* 0x0000000000187805 */ /* 0x000fe4000001ff00 */
[----:B------:R-:W-:Y:S02]  /*1290*/  CS2R R26, SRZ ;  /* 0x00000000001a7805 */ /* 0x000fe4000001ff00 */
[----:B------:R-:W-:-:S13]  /*12a0*/  ISETP.GE.OR P0, PT, R38, R0, P0 ;  /* 0x000000002600720c */ /* 0x000fda0000706670 */
[----:B--2---:R-:W-:Y:S05]  /*12b0*/  @P0 BRA `(.L_x_65) ;  /* 0x0000000000980947 */ /* 0x004fea0003800000 */
        /* <DEDUP_REMOVED lines=9> */
[----:B------:R-:W0:Y:S02]  /*1350*/  F2I.FTZ.U32.TRUNC.NTZ R25, R35 ;  /* 0x0000002300197305 */ /* 0x000e24000021f000 */
[----:B0-----:R-:W-:-:S04]  /*1360*/  IMAD.MOV R24, RZ, RZ, -R25 ;  /* 0x000000ffff187224 */ /* 0x001fc800078e0a19 */
[----:B------:R-:W-:Y:S02]  /*1370*/  IMAD R33, R24, R32, RZ ;  /* 0x0000002018217224 */ /* 0x000fe400078e02ff */
[----:B------:R-:W-:-:S04]  /*1380*/  IMAD.MOV.U32 R24, RZ, RZ, RZ ;  /* 0x000000ffff187224 */ /* 0x000fc800078e00ff */
[----:B------:R-:W-:Y:S01]  /*1390*/  IMAD.HI.U32 R24, R25, R33, R24 ;  /* 0x0000002119187227 */ /* 0x000fe200078e0018 */
[----:B-1----:R-:W-:Y:S02]  /*13a0*/  IABS R25, R26 ;  /* 0x0000001a00197213 */ /* 0x002fe40000000000 */
[----:B------:R-:W-:-:S03]  /*13b0*/  LOP3.LUT R26, R26, R27, RZ, 0x3c, !PT ;  /* 0x0000001b1a1a7212 */ /* 0x000fc600078e3cff */
[----:B------:R-:W-:Y:S01]  /*13c0*/  IMAD.HI.U32 R24, R24, R25, RZ ;  /* 0x0000001918187227 */ /* 0x000fe200078e00ff */
[----:B------:R-:W-:-:S03]  /*13d0*/  ISETP.GE.AND P2, PT, R26, RZ, PT ;  /* 0x000000ff1a00720c */ /* 0x000fc60003f46270 */
        /* <DEDUP_REMOVED lines=11> */
.L_x_66:
[----:B-1----:R-:W-:Y:S01]  /*1490*/  SHF.R.S32.HI R27, RZ, 0x1f, R26 ;  /* 0x0000001fff1b7819 */ /* 0x002fe2000001141a */
[----:B------:R-:W-:Y:S02]  /*14a0*/  IMAD.MOV.U32 R24, RZ, RZ, R2 ;  /* 0x000000ffff187224 */ /* 0x000fe400078e0002 */
[----:B------:R-:W-:Y:S02]  /*14b0*/  IMAD.MOV.U32 R25, RZ, RZ, R31 ;  /* 0x000000ffff197224 */ /* 0x000fe400078e001f */
[----:B------:R-:W-:Y:S02]  /*14c0*/  IMAD R27, R27, UR15, RZ ;  /* 0x0000000f1b1b7c24 */ /* 0x000fe4000f8e02ff */
[----:B------:R-:W-:-:S04]  /*14d0*/  IMAD.WIDE.U32 R24, R26, UR15, R24 ;  /* 0x0000000f1a187c25 */ /* 0x000fc8000f8e0018 */
[----:B------:R-:W-:Y:S01]  /*14e0*/  IMAD.IADD R27, R25, 0x1, R27 ;  /* 0x00000001191b7824 */ /* 0x000fe200078e021b */
[----:B------:R-:W-:-:S04]  /*14f0*/  LEA R26, P0, R24, UR12, 0x1 ;  /* 0x0000000c181a7c11 */ /* 0x000fc8000f8008ff */
[----:B------:R-:W-:-:S06]  /*1500*/  LEA.HI.X R27, R24, UR13, R27, 0x1, P0 ;  /* 0x0000000d181b7c11 */ /* 0x000fcc00080f0c1b */
[----:B------:R-:W5:Y:S03]  /*1510*/  LDG.E.128.CONSTANT R24, desc[UR10][R26.64] ;  /* 0x0000000a1a187981 */ /* 0x000f66000c1e9d00 */
.L_x_65:
[----:B------:R-:W-:Y:S05]  /*1520*/  BSYNC.RECONVERGENT B0 ;  /* 0x0000000000007941 */ /* 0x000fea0003800200 */
.L_x_64:
        /* <DEDUP_REMOVED lines=12> */
[----:B------:R-:W-:Y:S01]  /*15f0*/  IMAD.U32 R33, RZ, RZ, UR9 ;  /* 0x00000009ff217e24 */ /* 0x000fe2000f8e00ff */
[--C-:B--2---:R-:W-:Y:S02]  /*1600*/  SHF.R.U32.HI R32, RZ, 0x1, R24.reuse ;  /* 0x00000001ff207819 */ /* 0x104fe40000011618 */
[----:B------:R-:W-:Y:S02]  /*1610*/  SHF.R.U32.HI R35, RZ, 0x10, R24 ;  /* 0x00000010ff237819 */ /* 0x000fe40000011618 */
[----:B------:R-:W-:-:S02]  /*1620*/  LOP3.LUT R32, R32, 0x44444444, RZ, 0xc0, !PT ;  /* 0x4444444420207812 */ /* 0x000fc400078ec0ff */
[----:B------:R-:W-:Y:S02]  /*1630*/  LOP3.LUT R35, R35, 0x7777, RZ, 0xc0, !PT ;  /* 0x0000777723237812 */ /* 0x000fe400078ec0ff */
[----:B------:R-:W-:Y:S02]  /*1640*/  LOP3.LUT R34, R32, 0x32103210, RZ, 0xfc, !PT ;  /* 0x3210321020227812 */ /* 0x000fe400078efcff */
[----:B------:R-:W-:Y:S01]  /*1650*/  LOP3.LUT R32, R24, 0x7777, RZ, 0xc0, !PT ;  /* 0x0000777718207812 */ /* 0x000fe200078ec0ff */
[----:B------:R-:W-:-:S03]  /*1660*/  IMAD.U32 R24, RZ, RZ, UR6 ;  /* 0x00000006ff187e24 */ /* 0x000fc6000f8e00ff */
[-C--:B------:R-:W-:Y:S02]  /*1670*/  PRMT R60, R60, R32.reuse, 0xc080604 ;  /* 0x0c0806043c3c7416 */ /* 0x080fe40000000020 */
[----:B------:R-:W-:Y:S02]  /*1680*/  PRMT R33, R33, R32, 0xf4f8fafc ;  /* 0xf4f8fafc21217416 */ /* 0x000fe40000000020 */
[----:B------:R-:W-:Y:S02]  /*1690*/  LOP3.LUT R32, R34, 0x7654, RZ, 0xc0, !PT ;  /* 0x0000765422207812 */ /* 0x000fe400078ec0ff */
[----:B------:R-:W-:Y:S02]  /*16a0*/  PRMT R24, R24, R35, 0xc080604 ;  /* 0x0c08060418187416 */ /* 0x000fe40000000023 */
[----:B------:R-:W-:Y:S01]  /*16b0*/  PRMT R60, R60, R32, R33 ;  /* 0x000000203c3c7216 */ /* 0x000fe20000000021 */
[----:B------:R-:W-:Y:S02]  /*16c0*/  IMAD.U32 R32, RZ, RZ, UR9 ;  /* 0x00000009ff207e24 */ /* 0x000fe4000f8e00ff */
[----:B------:R-:W-:-:S03]  /*16d0*/  IMAD.MOV.U32 R33, RZ, RZ, R4 ;  /* 0x000000ffff217224 */ /* 0x000fc600078e0004 */
[----:B------:R-:W-:Y:S01]  /*16e0*/  PRMT R35, R32, R35, 0xf4f8fafc ;  /* 0xf4f8fafc20237416 */ /* 0x000fe20000000023 */
[----:B------:R-:W-:-:S06]  /*16f0*/  IMAD.MOV.U32 R32, RZ, RZ, R3 ;  /* 0x000000ffff207224 */ /* 0x000fcc00078e0003 */
[----:B------:R0:W2:Y:S01]  /*1700*/  LDG.E.U8.CONSTANT R32, desc[UR10][R32.64] ;  /* 0x0000000a20207981 */ /* 0x0000a2000c1e9100 */
[----:B------:R-:W-:-:S04]  /*1710*/  SHF.R.U32.HI R34, RZ, 0x10, R34 ;  /* 0x00000010ff227819 */ /* 0x000fc80000011622 */
[----:B------:R-:W-:-:S04]  /*1720*/  PRMT R24, R24, R34, R35 ;  /* 0x0000002218187216 */ /* 0x000fc80000000023 */
[C-C-:B------:R-:W-:Y:S02]  /*1730*/  PRMT R35, R60.reuse, 0x6420, R24.reuse ;  /* 0x000064203c237816 */ /* 0x140fe40000000018 */
[----:B------:R-:W-:Y:S02]  /*1740*/  PRMT R60, R60, 0x7531, R24 ;  /* 0x000075313c3c7816 */ /* 0x000fe40000000018 */
[----:B------:R-:W1:Y:S08]  /*1750*/  I2F.S8 R34, R35 ;  /* 0x0000002300227306 */ /* 0x000e700000001400 */
[----:B0-----:R-:W0:Y:S08]  /*1760*/  I2F.S8 R33, R35.B1 ;  /* 0x1000002300217306 */ /* 0x001e300000001400 */
[----:B------:R-:W3:Y:S01]  /*1770*/  I2F.S8 R61, R60.B3 ;  /* 0x3000003c003d7306 */ /* 0x000ee20000001400 */
[----:B--2---:R-:W-:-:S07]  /*1780*/  IMAD.SHL.U32 R24, R32, 0x800000, RZ ;  /* 0x0080000020187824 */ /* 0x004fce00078e00ff */
[----:B------:R-:W2:Y:S01]  /*1790*/  I2F.S8 R32, R60 ;  /* 0x0000003c00207306 */ /* 0x000ea20000001400 */
[----:B------:R-:W-:-:S05]  /*17a0*/  LOP3.LUT R24, R24, 0x7f800000, RZ, 0xc0, !PT ;  /* 0x7f80000018187812 */ /* 0x000fca00078ec0ff */
[----:B------:R-:W-:-:S04]  /*17b0*/  FMUL R24, R24, 0.5 ;  /* 0x3f00000018187820 */ /* 0x000fc80000400000 */
[C---:B-1----:R-:W-:Y:S01]  /*17c0*/  FMUL R34, R24.reuse, R34 ;  /* 0x0000002218227220 */ /* 0x042fe20000400000 */
[C---:B0-----:R-:W-:Y:S01]  /*17d0*/  FMUL R33, R24.reuse, R33 ;  /* 0x0000002118217220 */ /* 0x041fe20000400000 */
[C---:B---3--:R-:W-:Y:S01]  /*17e0*/  FMUL R61, R24.reuse, R61 ;  /* 0x0000003d183d7220 */ /* 0x048fe20000400000 */
[----:B--2---:R-:W-:-:S05]  /*17f0*/  FMUL R32, R24, R32 ;  /* 0x0000002018207220 */ /* 0x004fca0000400000 */
[----:B------:R-:W-:Y:S02]  /*1800*/  F2FP.F16.F32.PACK_AB R32, R32, R34 ;  /* 0x000000222020723e */ /* 0x000fe400000000ff */
[----:B------:R-:W0:Y:S08]  /*1810*/  I2F.S8 R34, R60.B1 ;  /* 0x1000003c00227306 */ /* 0x000e300000001400 */
[----:B------:R-:W1:Y:S01]  /*1820*/  I2F.S8 R60, R60.B2 ;  /* 0x2000003c003c7306 */ /* 0x000e620000001400 */
[----:B0-----:R-:W-:-:S05]  /*1830*/  FMUL R34, R24, R34 ;  /* 0x0000002218227220 */ /* 0x001fca0000400000 */
[----:B------:R-:W-:Y:S02]  /*1840*/  F2FP.F16.F32.PACK_AB R33, R34, R33 ;  /* 0x000000212221723e */ /* 0x000fe400000000ff */
[----:B------:R-:W0:Y:S01]  /*1850*/  I2F.S8 R34, R35.B2 ;  /* 0x2000002300227306 */ /* 0x000e220000001400 */
[----:B-1----:R-:W-:-:S07]  /*1860*/  FMUL R60, R24, R60 ;  /* 0x0000003c183c7220 */ /* 0x002fce0000400000 */
[----:B------:R-:W1:Y:S01]  /*1870*/  I2F.S8 R35, R35.B3 ;  /* 0x3000002300237306 */ /* 0x000e620000001400 */
[----:B0-----:R-:W-:-:S05]  /*1880*/  FMUL R34, R24, R34 ;  /* 0x0000002218227220 */ /* 0x001fca0000400000 */
[----:B------:R-:W-:Y:S01]  /*1890*/  F2FP.F16.F32.PACK_AB R34, R60, R34 ;  /* 0x000000223c22723e */ /* 0x000fe200000000ff */
[----:B-1----:R-:W-:-:S05]  /*18a0*/  FMUL R35, R24, R35 ;  /* 0x0000002318237220 */ /* 0x002fca0000400000 */
[----:B------:R-:W-:-:S05]  /*18b0*/  F2FP.F16.F32.PACK_AB R35, R61, R35 ;  /* 0x000000233d23723e */ /* 0x000fca00000000ff */
[----:B------:R0:W-:Y:S02]  /*18c0*/  STS.128 [R48+UR7+0x1000], R32 ;  /* 0x0010002030007988 */ /* 0x0001e40008000c07 */
[----:B0-----:R-:W-:Y:S01]  /*18d0*/  SHF.R.U32.HI R32, RZ, 0x1, R25 ;  /* 0x00000001ff207819 */ /* 0x001fe20000011619 */
[----:B------:R-:W-:Y:S01]  /*18e0*/  IMAD.U32 R35, RZ, RZ, UR6 ;  /* 0x00000006ff237e24 */ /* 0x000fe2000f8e00ff */
[----:B------:R-:W-:Y:S01]  /*18f0*/  LOP3.LUT R33, R25, 0x7777, RZ, 0xc0, !PT ;  /* 0x0000777719217812 */ /* 0x000fe200078ec0ff */
[----:B------:R-:W-:Y:S01]  /*1900*/  IMAD.U32 R34, RZ, RZ, UR9 ;  /* 0x00000009ff227e24 */ /* 0x000fe2000f8e00ff */
[----:B------:R-:W-:Y:S02]  /*1910*/  LOP3.LUT R32, R32, 0x44444444, RZ, 0xc0, !PT ;  /* 0x4444444420207812 */ /* 0x000fe400078ec0ff */
[----:B------:R-:W-:Y:S02]  /*1920*/  PRMT R35, R35, R33, 0xc080604 ;  /* 0x0c08060423237416 */ /* 0x000fe40000000021 */
[----:B------:R-:W-:-:S02]  /*1930*/  LOP3.LUT R32, R32, 0x32103210, RZ, 0xfc, !PT ;  /* 0x3210321020207812 */ /* 0x000fc400078efcff */
[----:B------:R-:W-:Y:S02]  /*1940*/  PRMT R33, R34, R33, 0xf4f8fafc ;  /* 0xf4f8fafc22217416 */ /* 0x000fe40000000021 */
[----:B------:R-:W-:Y:S02]  /*1950*/  LOP3.LUT R34, R32, 0x7654, RZ, 0xc0, !PT ;  /* 0x0000765420227812 */ /* 0x000fe400078ec0ff */
[----:B------:R-:W-:Y:S02]  /*1960*/  SHF.R.U32.HI R25, RZ, 0x10, R25 ;  /* 0x00000010ff197819 */ /* 0x000fe40000011619 */
[----:B------:R-:W-:Y:S01]  /*1970*/  PRMT R33, R35, R34, R33 ;  /* 0x0000002223217216 */ /* 0x000fe20000000021 */
[----:B------:R-:W-:Y:S01]  /*1980*/  IMAD.U32 R35, RZ, RZ, UR6 ;  /* 0x00000006ff237e24 */ /* 0x000fe2000f8e00ff */
[----:B------:R-:W-:Y:S01]  /*1990*/  LOP3.LUT R25, R25, 0x7777, RZ, 0xc0, !PT ;  /* 0x0000777719197812 */ /* 0x000fe200078ec0ff */
[----:B------:R-:W-:Y:S01]  /*19a0*/  IMAD.U32 R34, RZ, RZ, UR9 ;  /* 0x00000009ff227e24 */ /* 0x000fe2000f8e00ff */
[----:B------:R-:W-:-:S02]  /*19b0*/  SHF.R.U32.HI R32, RZ, 0x10, R32 ;  /* 0x00000010ff207819 */ /* 0x000fc40000011620 */
[-C--:B------:R-:W-:Y:S02]  /*19c0*/  PRMT R35, R35, R25.reuse, 0xc080604 ;  /* 0x0c08060423237416 */ /* 0x080fe40000000019 */
[----:B------:R-:W-:-:S04]  /*19d0*/  PRMT R34, R34, R25, 0xf4f8fafc ;  /* 0xf4f8fafc22227416 */ /* 0x000fc80000000019 */
[----:B------:R-:W-:-:S04]  /*19e0*/  PRMT R32, R35, R32, R34 ;  /* 0x0000002023207216 */ /* 0x000fc80000000022 */
[C-C-:B------:R-:W-:Y:S02]  /*19f0*/  PRMT R35, R33.reuse, 0x6420, R32.reuse ;  /* 0x0000642021237816 */ /* 0x140fe40000000020 */
[----:B------:R-:W-:Y:S02]  /*1a00*/  PRMT R25, R33, 0x7531, R32 ;  /* 0x0000753121197816 */ /* 0x000fe40000000020 */
[----:B------:R-:W0:Y:S08]  /*1a10*/  I2F.S8 R34, R35 ;  /* 0x0000002300227306 */ /* 0x000e300000001400 */
[----:B------:R-:W1:Y:S01]  /*1a20*/  I2F.S8 R32, R25 ;  /* 0x0000001900207306 */ /* 0x000e620000001400 */
[----:B0-----:R-:W-:-:S07]  /*1a30*/  FMUL R34, R24, R34 ;  /* 0x0000002218227220 */ /* 0x001fce0000400000 */
[----:B------:R-:W0:Y:S01]  /*1a40*/  I2F.S8 R33, R35.B1 ;  /* 0x1000002300217306 */ /* 0x000e220000001400 */
[----:B-1----:R-:W-:-:S07]  /*1a50*/  FMUL R32, R24, R32 ;  /* 0x0000002018207220 */ /* 0x002fce0000400000 */
[----:B------:R-:W1:Y:S01]  /*1a60*/  I2F.S8 R60, R25.B1 ;  /* 0x10000019003c7306 */ /* 0x000e620000001400 */
[----:B------:R-:W-:Y:S01]  /*1a70*/  F2FP.F16.F32.PACK_AB R32, R32, R34 ;  /* 0x000000222020723e */ /* 0x000fe200000000ff */
[----:B0-----:R-:W-:-:S06]  /*1a80*/  FMUL R33, R24, R33 ;  /* 0x0000002118217220 */ /* 0x001fcc0000400000 */
        /* <DEDUP_REMOVED lines=8> */
[----:B0-----:R-:W-:-:S05]  /*1b10*/  FMUL R60, R24, R60 ;  /* 0x0000003c183c7220 */ /* 0x001fca0000400000 */
[----:B------:R-:W-:Y:S02]  /*1b20*/  F2FP.F16.F32.PACK_AB R35, R60, R35 ;  /* 0x000000233c23723e */ /* 0x000fe400000000ff */
[----:B------:R-:W-:Y:S01]  /*1b30*/  SHF.R.U32.HI R60, RZ, 0x1, R26 ;  /* 0x00000001ff3c7819 */ /* 0x000fe2000001161a */
[----:B-1----:R-:W-:-:S03]  /*1b40*/  FMUL R25, R24, R25 ;  /* 0x0000001918197220 */ /* 0x002fc60000400000 */
[----:B------:R-:W-:Y:S02]  /*1b50*/  LOP3.LUT R60, R60, 0x44444444, RZ, 0xc0, !PT ;  /* 0x444444443c3c7812 */ /* 0x000fe400078ec0ff */
[----:B------:R-:W-:Y:S01]  /*1b60*/  F2FP.F16.F32.PACK_AB R34, R25, R34 ;  /* 0x000000221922723e */ /* 0x000fe200000000ff */
[----:B------:R-:W-:-:S04]  /*1b70*/  IMAD.U32 R25, RZ, RZ, UR6 ;  /* 0x00000006ff197e24 */ /* 0x000fc8000f8e00ff */
[----:B------:R0:W-:Y:S02]  /*1b80*/  STS.128 [R48+UR7+0x1010], R32 ;  /* 0x0010102030007988 */ /* 0x0001e40008000c07 */
[----:B0-----:R-:W-:Y:S01]  /*1b90*/  IMAD.U32 R34, RZ, RZ, UR9 ;  /* 0x00000009ff227e24 */ /* 0x001fe2000f8e00ff */
[----:B------:R-:W-:Y:S02]  /*1ba0*/  LOP3.LUT R33, R26, 0x7777, RZ, 0xc0, !PT ;  /* 0x000077771a217812 */ /* 0x000fe400078ec0ff */
[----:B------:R-:W-:Y:S02]  /*1bb0*/  LOP3.LUT R32, R60, 0x32103210, RZ, 0xfc, !PT ;  /* 0x321032103c207812 */ /* 0x000fe400078efcff */
[-C--:B------:R-:W-:Y:S02]  /*1bc0*/  PRMT R25, R25, R33.reuse, 0xc080604 ;  /* 0x0c08060419197416 */ /* 0x080fe40000000021 */
[----:B------:R-:W-:Y:S02]  /*1bd0*/  PRMT R34, R34, R33, 0xf4f8fafc ;  /* 0xf4f8fafc22227416 */ /* 0x000fe40000000021 */
[----:B------:R-:W-:-:S02]  /*1be0*/  LOP3.LUT R33, R32, 0x7654, RZ, 0xc0, !PT ;  /* 0x0000765420217812 */ /* 0x000fc400078ec0ff */
[----:B------:R-:W-:Y:S02]  /*1bf0*/  SHF.R.U32.HI R26, RZ, 0x10, R26 ;  /* 0x00000010ff1a7819 */ /* 0x000fe4000001161a */
[----:B------:R-:W-:Y:S01]  /*1c00*/  PRMT R25, R25, R33, R34 ;  /* 0x0000002119197216 */ /* 0x000fe20000000022 */
[----:B------:R-:W-:Y:S01]  /*1c10*/  IMAD.U32 R33, RZ, RZ, UR6 ;  /* 0x00000006ff217e24 */ /* 0x000fe2000f8e00ff */
[----:B------:R-:W-:Y:S01]  /*1c20*/  LOP3.LUT R26, R26, 0x7777, RZ, 0xc0, !PT ;  /* 0x000077771a1a7812 */ /* 0x000fe200078ec0ff */
[----:B------:R-:W-:Y:S01]  /*1c30*/  IMAD.U32 R34, RZ, RZ, UR9 ;  /* 0x00000009ff227e24 */ /* 0x000fe2000f8e00ff */
[----:B------:R-:W-:Y:S02]  /*1c40*/  SHF.R.U32.HI R32, RZ, 0x10, R32 ;  /* 0x00000010ff207819 */ /* 0x000fe40000011620 */
        /* <DEDUP_REMOVED lines=26> */
[----:B------:R-:W-:Y:S02]  /*1df0*/  F2FP.F16.F32.PACK_AB R35, R26, R35 ;  /* 0x000000231a23723e */ /* 0x000fe400000000ff */
[----:B------:R-:W-:Y:S02]  /*1e00*/  LOP3.LUT R26, R27, 0x7777, RZ, 0xc0, !PT ;  /* 0x000077771b1a7812 */ /* 0x000fe400078ec0ff */
[----:B------:R-:W-:Y:S01]  /*1e10*/  LOP3.LUT R25, R25, 0x32103210, RZ, 0xfc, !PT ;  /* 0x3210321019197812 */ /* 0x000fe200078efcff */
[----:B------:R0:W-:Y:S01]  /*1e20*/  STS.128 [R48+UR7+0x1020], R32 ;  /* 0x0010202030007988 */ /* 0x0001e20008000c07 */
[----:B------:R-:W-:-:S04]  /*1e30*/  SHF.R.U32.HI R27, RZ, 0x10, R27 ;  /* 0x00000010ff1b7819 */ /* 0x000fc8000001161b */
[----:B------:R-:W-:Y:S01]  /*1e40*/  LOP3.LUT R27, R27, 0x7777, RZ, 0xc0, !PT ;  /* 0x000077771b1b7812 */ /* 0x000fe200078ec0ff */
[----:B0-----:R-:W-:Y:S02]  /*1e50*/  IMAD.U32 R33, RZ, RZ, UR6 ;  /* 0x00000006ff217e24 */ /* 0x001fe4000f8e00ff */
[----:B------:R-:W-:-:S03]  /*1e60*/  IMAD.U32 R32, RZ, RZ, UR9 ;  /* 0x00000009ff207e24 */ /* 0x000fc6000f8e00ff */
[-C--:B------:R-:W-:Y:S02]  /*1e70*/  PRMT R33, R33, R26.reuse, 0xc080604 ;  /* 0x0c08060421217416 */ /* 0x080fe4000000001a */
[----:B------:R-:W-:Y:S02]  /*1e80*/  PRMT R32, R32, R26, 0xf4f8fafc ;  /* 0xf4f8fafc20207416 */ /* 0x000fe4000000001a */
[----:B------:R-:W-:Y:S02]  /*1e90*/  LOP3.LUT R26, R25, 0x7654, RZ, 0xc0, !PT ;  /* 0x00007654191a7812 */ /* 0x000fe400078ec0ff */
[----:B------:R-:W-:Y:S02]  /*1ea0*/  SHF.R.U32.HI R25, RZ, 0x10, R25 ;  /* 0x00000010ff197819 */ /* 0x000fe40000011619 */
[----:B------:R-:W-:Y:S01]  /*1eb0*/  PRMT R33, R33, R26, R32 ;  /* 0x0000001a21217216 */ /* 0x000fe20000000020 */
[----:B------:R-:W-:Y:S02]  /*1ec0*/  IMAD.U32 R32, RZ, RZ, UR6 ;  /* 0x00000006ff207e24 */ /* 0x000fe4000f8e00ff */
[----:B------:R-:W-:-:S03]  /*1ed0*/  IMAD.U32 R26, RZ, RZ, UR9 ;  /* 0x00000009ff1a7e24 */ /* 0x000fc6000f8e00ff */
[-C--:B------:R-:W-:Y:S02]  /*1ee0*/  PRMT R32, R32, R27.reuse, 0xc080604 ;  /* 0x0c08060420207416 */ /* 0x080fe4000000001b */
[----:B------:R-:W-:-:S04]  /*1ef0*/  PRMT R26, R26, R27, 0xf4f8fafc ;  /* 0xf4f8fafc1a1a7416 */ /* 0x000fc8000000001b */
[----:B------:R-:W-:-:S04]  /*1f00*/  PRMT R25, R32, R25, R26 ;  /* 0x0000001920197216 */ /* 0x000fc8000000001a */
[C-C-:B------:R-:W-:Y:S02]  /*1f10*/  PRMT R32, R33.reuse, 0x7531, R25.reuse ;  /* 0x0000753121207816 */ /* 0x140fe40000000019 */
[----:B------:R-:W-:Y:S02]  /*1f20*/  PRMT R33, R33, 0x6420, R25 ;  /* 0x0000642021217816 */ /* 0x000fe40000000019 */
[----:B------:R-:W0:Y:S08]  /*1f30*/  I2F.S8 R60, R32 ;  /* 0x00000020003c7306 */ /* 0x000e300000001400 */
[----:B------:R-:W1:Y:S01]  /*1f40*/  I2F.S8 R34, R32.B1 ;  /* 0x1000002000227306 */ /* 0x000e620000001400 */
[----:B0-----:R-:W-:-:S07]  /*1f50*/  FMUL R60, R24, R60 ;  /* 0x0000003c183c7220 */ /* 0x001fce0000400000 */
[----:B------:R-:W0:Y:S01]  /*1f60*/  I2F.S8 R26, R32.B2 ;  /* 0x20000020001a7306 */ /* 0x000e220000001400 */
[----:B-1----:R-:W-:-:S07]  /*1f70*/  FMUL R34, R24, R34 ;  /* 0x0000002218227220 */ /* 0x002fce0000400000 */
[----:B------:R-:W1:Y:S01]  /*1f80*/  I2F.S8 R35, R33 ;  /* 0x0000002100237306 */ /* 0x000e620000001400 */
[----:B0-----:R-:W-:-:S07]  /*1f90*/  FMUL R26, R24, R26 ;  /* 0x0000001a181a7220 */ /* 0x001fce0000400000 */
[----:B------:R-:W0:Y:S01]  /*1fa0*/  I2F.S8 R25, R33.B1 ;  /* 0x1000002100197306 */ /* 0x000e220000001400 */
[----:B-1----:R-:W-:-:S07]  /*1fb0*/  FMUL R35, R24, R35 ;  /* 0x0000002318237220 */ /* 0x002fce0000400000 */
[----:B------:R-:W1:Y:S01]  /*1fc0*/  I2F.S8 R27, R33.B3 ;  /* 0x30000021001b7306 */ /* 0x000e620000001400 */
[----:B0-----:R-:W-:-:S07]  /*1fd0*/  FMUL R25, R24, R25 ;  /* 0x0000001918197220 */ /* 0x001fce0000400000 */
[----:B------:R-:W0:Y:S01]  /*1fe0*/  I2F.S8 R32, R32.B3 ;  /* 0x3000002000207306 */ /* 0x000e220000001400 */
[----:B------:R-:W-:Y:S01]  /*1ff0*/  F2FP.F16.F32.PACK_AB R25, R34, R25 ;  /* 0x000000192219723e */ /* 0x000fe200000000ff */
[----:B-1----:R-:W-:-:S06]  /*2000*/  FMUL R27, R24, R27 ;  /* 0x0000001b181b7220 */ /* 0x002fcc0000400000 */
[----:B------:R-:W1:Y:S01]  /*2010*/  I2F.S8 R33, R33.B2 ;  /* 0x2000002100217306 */ /* 0x000e620000001400 */
[----:B0-----:R-:W-:-:S05]  /*2020*/  FMUL R32, R24, R32 ;  /* 0x0000002018207220 */ /* 0x001fca0000400000 */
[----:B------:R-:W-:Y:S01]  /*2030*/  F2FP.F16.F32.PACK_AB R27, R32, R27 ;  /* 0x0000001b201b723e */ /* 0x000fe200000000ff */
[----:B-1----:R-:W-:Y:S01]  /*2040*/  FMUL R33, R24, R33 ;  /* 0x0000002118217220 */ /* 0x002fe20000400000 */
[----:B------:R-:W-:-:S04]  /*2050*/  F2FP.F16.F32.PACK_AB R24, R60, R35 ;  /* 0x000000233c18723e */ /* 0x000fc800000000ff */
[----:B------:R-:W-:-:S05]  /*2060*/  F2FP.F16.F32.PACK_AB R26, R26, R33 ;  /* 0x000000211a1a723e */ /* 0x000fca00000000ff */
[----:B------:R1:W-:Y:S01]  /*2070*/  STS.128 [R48+UR7+0x1030], R24 ;  /* 0x0010301830007988 */ /* 0x0003e20008000c07 */
[----:B------:R-:W-:Y:S05]  /*2080*/  BRA `(.L_x_68) ;  /* 0x0000000000107947 */ /* 0x000fea0003800000 */
.L_x_69:
[----:B------:R2:W-:Y:S04]  /*2090*/  STS.128 [R48+UR7+0x1000], RZ ;  /* 0x001000ff30007988 */ /* 0x0005e80008000c07 */
[----:B------:R2:W-:Y:S04]  /*20a0*/  STS.128 [R48+UR7+0x1010], RZ ;  /* 0x001010ff30007988 */ /* 0x0005e80008000c07 */
[----:B------:R2:W-:Y:S04]  /*20b0*/  STS.128 [R48+UR7+0x1020], RZ ;  /* 0x001020ff30007988 */ /* 0x0005e80008000c07 */
[----:B------:R2:W-:Y:S02]  /*20c0*/  STS.128 [R48+UR7+0x1030], RZ ;  /* 0x001030ff30007988 */ /* 0x0005e40008000c07 */
.L_x_68:
[----:B------:R-:W-:Y:S05]  /*20d0*/  BSYNC.RECONVERGENT B0 ;  /* 0x0000000000007941 */ /* 0x000fea0003800200 */
.L_x_67:
[----:B------:R-:W-:Y:S01]  /*20e0*/  BAR.SYNC.DEFER_BLOCKING 0x0 ;  /* 0x0000000000007b1d */ /* 0x000fe20000010000 */
[----:B------:R-:W-:Y:S01]  /*20f0*/  UIADD3 UR5, UPT, UPT, UR5, 0x20, URZ ;  /* 0x0000002005057890 */ /* 0x000fe2000fffe0ff */
[----:B------:R-:W-:Y:S02]  /*2100*/  IADD3 R2, P0, PT, R2, 0x20, RZ ;  /* 0x0000002002027810 */ /* 0x000fe40007f1e0ff */
[----:B------:R-:W-:Y:S01]  /*2110*/  IADD3 R30, P1, PT, R30, 0x10, RZ ;  /* 0x000000101e1e7810 */ /* 0x000fe20007f3e0ff */
[----:B------:R-:W-:Y:S01]  /*2120*/  UISETP.GE.AND UP1, UPT, UR5, UR15, UPT ;  /* 0x0000000f0500728c */ /* 0x000fe2000bf26270 */
[----:B------:R-:W-:Y:S01]  /*2130*/  IADD3 R3, P2, PT, R3, 0x1, RZ ;  /* 0x0000000103037810 */ /* 0x000fe20007f5e0ff */
[----:B------:R-:W-:Y:S02]  /*2140*/  IMAD.X R31, RZ, RZ, R31, P0 ;  /* 0x000000ffff1f7224 */ /* 0x000fe400000e061f */
[----:B------:R-:W-:Y:S02]  /*2150*/  IMAD.X R5, RZ, RZ, R5, P1 ;  /* 0x000000ffff057224 */ /* 0x000fe400008e0605 */
[----:B------:R-:W-:Y:S01]  /*2160*/  IMAD.X R4, RZ, RZ, R4, P2 ;  /* 0x000000ffff047224 */ /* 0x000fe200010e0604 */
[----:B01----:R-:W-:Y:S04]  /*2170*/  LDSM.16.M88.4 R24, [R40] ;  /* 0x000000002818783b */ /* 0x003fe80000000200 */
[----:B------:R-:W0:Y:S02]  /*2180*/  LDSM.16.M88.4 R32, [R41] ;  /* 0x000000002920783b */ /* 0x000e240000000200 */
[C---:B0-----:R-:W-:Y:S08]  /*2190*/  HMMA.16816.F32 R16, R24.reuse, R32, R16 ;  /* 0x000000201810723c */ /* 0x041ff00000001810 */
[C---:B------:R-:W-:Y:S01]  /*21a0*/  HMMA.16816.F32 R12, R24.reuse, R34, R12 ;  /* 0x00000022180c723c */ /* 0x040fe2000000180c */
[----:B------:R-:W0:Y:S07]  /*21b0*/  LDSM.16.M88.4 R32, [R42] ;  /* 0x000000002a20783b */ /* 0x000e2e0000000200 */
[C---:B0-----:R-:W-:Y:S08]  /*21c0*/  HMMA.16816.F32 R8, R24.reuse, R32, R8 ;  /* 0x000000201808723c */ /* 0x041ff00000001808 */
[----:B------:R-:W-:Y:S01]  /*21d0*/  HMMA.16816.F32 R20, R24, R34, R20 ;  /* 0x000000221814723c */ /* 0x000fe20000001814 */
[----:B------:R-:W-:Y:S04]  /*21e0*/  LDSM.16.M88.4 R24, [R43] ;  /* 0x000000002b18783b */ /* 0x000fe80000000200 */
[----:B------:R-:W0:Y:S03]  /*21f0*/  LDSM.16.M88.4 R32, [R44] ;  /* 0x000000002c20783b */ /* 0x000e260000000200 */
[C---:B0-----:R-:W-:Y:S08]  /*2200*/  HMMA.16816.F32 R16, R24.reuse, R32, R16 ;  /* 0x000000201810723c */ /* 0x041ff00000001810 */
[C---:B------:R-:W-:Y:S01]  /*2210*/  HMMA.16816.F32 R12, R24.reuse, R34, R12 ;  /* 0x00000022180c723c */ /* 0x040fe2000000180c */
[----:B------:R-:W0:Y:S07]  /*2220*/  LDSM.16.M88.4 R32, [R45] ;  /* 0x000000002d20783b */ /* 0x000e2e0000000200 */
[C---:B0-----:R-:W-:Y:S08]  /*2230*/  HMMA.16816.F32 R8, R24.reuse, R32, R8 ;  /* 0x000000201808723c */ /* 0x041ff00000001808 */
[----:B------:R-:W-:Y:S01]  /*2240*/  HMMA.16816.F32 R20, R24, R34, R20 ;  /* 0x000000221814723c */ /* 0x000fe20000001814 */
[----:B------:R-:W-:Y:S06]  /*2250*/  BAR.SYNC.DEFER_BLOCKING 0x0 ;  /* 0x0000000000007b1d */ /* 0x000fec0000010000 */
[----:B------:R-:W-:-:S13]  /*2260*/  BRA.U !UP1, `(.L_x_70) ;  /* 0xffffffed09fc7547 */ /* 0x000fda000b83ffff */
.L_x_63:
[----:B------:R-:W0:Y:S02]  /*2270*/  S2R R3, SR_LANEID ;  /* 0x0000000000037919 */ /* 0x000e240000000000 */
[----:B0-----:R-:W-:Y:S02]  /*2280*/  SHF.R.U32.HI R2, RZ, 0x2, R3 ;  /* 0x00000002ff027819 */ /* 0x001fe40000011603 */
[----:B------:R-:W-:-:S05]  /*2290*/  LOP3.LUT R3, R3, 0x3, RZ, 0xc0, !PT ;  /* 0x0000000303037812 */ /* 0x000fca00078ec0ff */
[----:B------:R-:W-:Y:S02]  /*22a0*/  IMAD R3, R2, 0x20, R3 ;  /* 0x0000002002037824 */ /* 0x000fe400078e0203 */
[----:B------:R-:W-:Y:S02]  /*22b0*/  VIADD R2, R50, 0x40 ;  /* 0x0000004032027836 */ /* 0x000fe40000000000 */
[C---:B------:R-:W-:Y:S02]  /*22c0*/  IMAD.U32 R4, R3.reuse, 0x8, R50 ;  /* 0x0000000803047824 */ /* 0x040fe400078e0032 */
[----:B------:R-:W-:-:S03]  /*22d0*/  IMAD.U32 R2, R3, 0x8, R2 ;  /* 0x0000000803027824 */ /* 0x000fc600078e0002 */
[----:B------:R0:W-:Y:S04]  /*22e0*/  STS.64 [R4], R16 ;  /* 0x0000001004007388 */ /* 0x0001e80000000a00 */
        /* <DEDUP_REMOVED lines=9> */
[----:B------:R-:W1:Y:S01]  /*2380*/  LDCU UR5, c[0x0][0x3bc] ;  /* 0x00007780ff0577ac */ /* 0x000e620008000800 */
[----:B------:R-:W-:Y:S01]  /*2390*/  BSSY.RECONVERGENT B0, `(.L_x_72) ;  /* 0x0000075000007945 */ /* 0x000fe20003800200 */
[----:B0-----:R-:W-:Y:S01]  /*23a0*/  IMAD.MOV.U32 R2, RZ, RZ, R49 ;  /* 0x000000ffff027224 */ /* 0x001fe200078e0031 */
[----:B------:R-:W0:Y:S01]  /*23b0*/  LDCU UR9, c[0x0][0x3bc] ;  /* 0x00007780ff0977ac */ /* 0x000e220008000800 */
[----:B------:R-:W3:Y:S01]  /*23c0*/  LDCU.64 UR12, c[0x0][0x3a8] ;  /* 0x00007500ff0c77ac */ /* 0x000ee20008000a00 */
[----:B-1----:R-:W-:-:S13]  /*23d0*/  ISETP.GE.AND P0, PT, R6, UR5, PT ;  /* 0x0000000506007c0c */ /* 0x002fda000bf06270 */
.L_x_81:
[----:B-1--4-:R-:W1:Y:S01]  /*23e0*/  LDC R3, c[0x0][0x3bc] ;  /* 0x0000ef00ff037b82 */ /* 0x012e620000000800 */
[C---:B------:R-:W-:Y:S01]  /*23f0*/  LEA.HI R15, R2.reuse, UR14, RZ, 0x1a ;  /* 0x0000000e020f7c11 */ /* 0x040fe2000f8fd0ff */
[C---:B------:R-:W-:Y:S01]  /*2400*/  VIADD R16, R2.reuse, 0x100 ;  /* 0x0000010002107836 */ /* 0x040fe20000000000 */
[----:B------:R-:W-:Y:S01]  /*2410*/  BSSY.RECONVERGENT B1, `(.L_x_73) ;  /* 0x0000021000017945 */ /* 0x000fe20003800200 */
[C---:B------:R-:W-:Y:S01]  /*2420*/  VIADD R12, R2.reuse, 0x200 ;  /* 0x00000200020c7836 */ /* 0x040fe20000000000 */
[----:B------:R-:W-:Y:S01]  /*2430*/  ISETP.GE.OR P1, PT, R15, R0, P0 ;  /* 0x000000000f00720c */ /* 0x000fe20000726670 */
[----:B------:R-:W-:Y:S01]  /*2440*/  VIADD R10, R2, 0x300 ;  /* 0x00000300020a7836 */ /* 0x000fe20000000000 */
[----:B------:R-:W-:Y:S02]  /*2450*/  LEA.HI R17, R16, UR14, RZ, 0x1a ;  /* 0x0000000e10117c11 */ /* 0x000fe4000f8fd0ff */
[----:B------:R-:W-:Y:S02]  /*2460*/  LEA.HI R13, R12, UR14, RZ, 0x1a ;  /* 0x0000000e0c0d7c11 */ /* 0x000fe4000f8fd0ff */
[----:B------:R-:W-:-:S02]  /*2470*/  LEA.HI R11, R10, UR14, RZ, 0x1a ;  /* 0x0000000e0a0b7c11 */ /* 0x000fc4000f8fd0ff */
[----:B-1----:R-:W-:-:S04]  /*2480*/  ISETP.GE.AND P0, PT, R6, R3, PT ;  /* 0x000000030600720c */ /* 0x002fc80003f06270 */
[-C--:B------:R-:W-:Y:S02]  /*2490*/  ISETP.GE.OR P2, PT, R17, R0.reuse, P0 ;  /* 0x000000001100720c */ /* 0x080fe40000746670 */
[-C--:B------:R-:W-:Y:S02]  /*24a0*/  ISETP.GE.OR P3, PT, R13, R0.reuse, P0 ;  /* 0x000000000d00720c */ /* 0x080fe40000766670 */
[----:B------:R-:W-:Y:S01]  /*24b0*/  ISETP.GE.OR P4, PT, R11, R0, P0 ;  /* 0x000000000b00720c */ /* 0x000fe20000786670 */
[----:B0--3--:R-:W-:-:S12]  /*24c0*/  @P1 BRA `(.L_x_74) ;  /* 0x0000000000541947 */ /* 0x009fd80003800000 */
[----:B------:R-:W1:Y:S01]  /*24d0*/  S2UR UR6, SR_CgaCtaId ;  /* 0x00000000000679c3 */ /* 0x000e620000008800 */
[----:B------:R-:W-:Y:S01]  /*24e0*/  UMOV UR5, 0x400 ;  /* 0x0000040000057882 */ /* 0x000fe20000000000 */
[----:B------:R-:W-:Y:S01]  /*24f0*/  LOP3.LUT R4, R2, 0xfc0, RZ, 0xc0, !PT ;  /* 0x00000fc002047812 */ /* 0x000fe200078ec0ff */
[----:B------:R-:W-:Y:S01]  /*2500*/  UIADD3 UR5, UPT, UPT, UR5, 0x10, URZ ;  /* 0x0000001005057890 */ /* 0x000fe2000fffe0ff */
[----:B------:R-:W-:Y:S02]  /*2510*/  IMAD.MOV.U32 R5, RZ, RZ, R7 ;  /* 0x000000ffff057224 */ /* 0x000fe400078e0007 */
[----:B------:R-:W-:-:S04]  /*2520*/  LOP3.LUT R4, R4, 0x3f, R49, 0xf8, !PT ;  /* 0x0000003f04047812 */ /* 0x000fc800078ef831 */
[----:B------:R-:W-:-:S06]  /*2530*/  LEA R14, R4, UR8, 0x2 ;  /* 0x00000008040e7c11 */ /* 0x000fcc000f8e10ff */
[----:B------:R-:W-:Y:S01]  /*2540*/  LDS R14, [R14] ;  /* 0x000000000e0e7984 */ /* 0x000fe20000000800 */
[----:B-1----:R-:W-:-:S06]  /*2550*/  ULEA UR5, UR6, UR5, 0x18 ;  /* 0x0000000506057291 */ /* 0x002fcc000f8ec0ff */
[----:B------:R-:W-:-:S06]  /*2560*/  LEA R15, R15, UR5, 0x2 ;  /* 0x000000050f0f7c11 */ /* 0x000fcc000f8e10ff */
[----:B------:R-:W1:Y:S02]  /*2570*/  LDS R15, [R15] ;  /* 0x000000000f0f7984 */ /* 0x000e640000000800 */
[----:B-1----:R-:W-:-:S05]  /*2580*/  SHF.R.S32.HI R4, RZ, 0x1f, R15 ;  /* 0x0000001fff047819 */ /* 0x002fca000001140f */
[----:B0-----:R-:W-:Y:S02]  /*2590*/  IMAD R8, R4, UR9, RZ ;  /* 0x0000000904087c24 */ /* 0x001fe4000f8e02ff */
[----:B------:R-:W-:Y:S02]  /*25a0*/  IMAD.MOV.U32 R4, RZ, RZ, R6 ;  /* 0x000000ffff047224 */ /* 0x000fe400078e0006 */
[C---:B------:R-:W-:Y:S02]  /*25b0*/  IMAD R9, R15.reuse, R47, R8 ;  /* 0x0000002f0f097224 */ /* 0x040fe400078e0208 */
[----:B------:R-:W-:-:S04]  /*25c0*/  IMAD.WIDE.U32 R4, R15, UR9, R4 ;  /* 0x000000090f047c25 */ /* 0x000fc8000f8e0004 */
[----:B------:R-:W-:Y:S01]  /*25d0*/  IMAD.IADD R9, R5, 0x1, R9 ;  /* 0x0000000105097824 */ /* 0x000fe200078e0209 */
[C---:B---3--:R-:W-:Y:S02]  /*25e0*/  LEA R8, P1, R4.reuse, UR12, 0x1 ;  /* 0x0000000c04087c11 */ /* 0x048fe4000f8208ff */
[----:B------:R-:W-:Y:S02]  /*25f0*/  F2FP.F16.F32.PACK_AB R5, RZ, R14 ;  /* 0x0000000eff05723e */ /* 0x000fe400000000ff */
[----:B------:R-:W-:-:S05]  /*2600*/  LEA.HI.X R9, R4, UR13, R9, 0x1, P1 ;  /* 0x0000000d04097c11 */ /* 0x000fca00088f0c09 */
[----:B------:R1:W-:Y:S04]  /*2610*/  STG.E.U16 desc[UR10][R8.64], R5 ;  /* 0x0000000508007986 */ /* 0x0003e8000c10150a */
.L_x_74:
[----:B0--3--:R-:W-:Y:S05]  /*2620*/  BSYNC.RECONVERGENT B1 ;  /* 0x0000000000017941 */ /* 0x009fea0003800200 */
.L_x_73:
[----:B------:R-:W-:Y:S04]  /*2630*/  BSSY.RECONVERGENT B1, `(.L_x_75) ;  /* 0x0000017000017945 */ /* 0x000fe80003800200 */
[----:B------:R-:W-:Y:S05]  /*2640*/  @P2 BRA `(.L_x_76) ;  /* 0x0000000000542947 */ /* 0x000fea0003800000 */
[----:B------:R-:W0:Y:S01]  /*2650*/  S2UR UR6, SR_CgaCtaId ;  /* 0x00000000000679c3 */ /* 0x000e220000008800 */
[----:B------:R-:W-:Y:S01]  /*2660*/  UMOV UR5, 0x400 ;  /* 0x0000040000057882 */ /* 0x000fe20000000000 */
[----:B------:R-:W-:Y:S01]  /*2670*/  LOP3.LUT R4, R16, 0xfc0, RZ, 0xc0, !PT ;  /* 0x00000fc010047812 */ /* 0x000fe200078ec0ff */
[----:B------:R-:W-:Y:S01]  /*2680*/  UIADD3 UR5, UPT, UPT, UR5, 0x10, URZ ;  /* 0x0000001005057890 */ /* 0x000fe2000fffe0ff */
[----:B-1----:R-:W-:Y:S02]  /*2690*/  IMAD.MOV.U32 R5, RZ, RZ, R7 ;  /* 0x000000ffff057224 */ /* 0x002fe400078e0007 */
[----:B------:R-:W-:-:S04]  /*26a0*/  LOP3.LUT R4, R4, 0x3f, R49, 0xf8, !PT ;  /* 0x0000003f04047812 */ /* 0x000fc800078ef831 */
[----:B------:R-:W-:-:S06]  /*26b0*/  LEA R14, R4, UR8, 0x2 ;  /* 0x00000008040e7c11 */ /* 0x000fcc000f8e10ff */
[----:B------:R-:W-:Y:S01]  /*26c0*/  LDS R14, [R14] ;  /* 0x000000000e0e7984 */ /* 0x000fe20000000800 */
[----:B0-----:R-:W-:-:S06]  /*26d0*/  ULEA UR5, UR6, UR5, 0x18 ;  /* 0x0000000506057291 */ /* 0x001fcc000f8ec0ff */
[----:B------:R-:W-:-:S05]  /*26e0*/  LEA R15, R17, UR5, 0x2 ;  /* 0x00000005110f7c11 */ /* 0x000fca000f8e10ff */
[----:B------:R-:W0:Y:S02]  /*26f0*/  LDS R8, [R15] ;  /* 0x000000000f087984 */ /* 0x000e240000000800 */
[----:B0-----:R-:W-:-:S05]  /*2700*/  SHF.R.S32.HI R4, RZ, 0x1f, R8 ;  /* 0x0000001fff047819 */ /* 0x001fca0000011408 */
[----:B------:R-:W-:Y:S02]  /*2710*/  IMAD R9, R4, R3, RZ ;  /* 0x0000000304097224 */ /* 0x000fe400078e02ff */
[----:B------:R-:W-:Y:S02]  /*2720*/  IMAD.MOV.U32 R4, RZ, RZ, R6 ;  /* 0x000000ffff047224 */ /* 0x000fe400078e0006 */
[C---:B------:R-:W-:Y:S02]  /*2730*/  IMAD R9, R8.reuse, R47, R9 ;  /* 0x0000002f08097224 */ /* 0x040fe400078e0209 */
[----:B------:R-:W-:-:S04]  /*2740*/  IMAD.WIDE.U32 R4, R8, R3, R4 ;  /* 0x0000000308047225 */ /* 0x000fc800078e0004 */
[----:B------:R-:W-:Y:S01]  /*2750*/  IMAD.IADD R9, R5, 0x1, R9 ;  /* 0x0000000105097824 */ /* 0x000fe200078e0209 */
[C---:B------:R-:W-:Y:S02]  /*2760*/  LEA R8, P1, R4.reuse, UR12, 0x1 ;  /* 0x0000000c04087c11 */ /* 0x040fe4000f8208ff */
[----:B------:R-:W-:Y:S02]  /*2770*/  F2FP.F16.F32.PACK_AB R5, RZ, R14 ;  /* 0x0000000eff05723e */ /* 0x000fe400000000ff */
[----:B------:R-:W-:-:S05]  /*2780*/  LEA.HI.X R9, R4, UR13, R9, 0x1, P1 ;  /* 0x0000000d04097c11 */ /* 0x000fca00088f0c09 */
[----:B------:R0:W-:Y:S04]  /*2790*/  STG.E.U16 desc[UR10][R8.64], R5 ;  /* 0x0000000508007986 */ /* 0x0001e8000c10150a */
.L_x_76:
[----:B------:R-:W-:Y:S05]  /*27a0*/  BSYNC.RECONVERGENT B1 ;  /* 0x0000000000017941 */ /* 0x000fea0003800200 */
.L_x_75:
[----:B------:R-:W-:Y:S04]  /*27b0*/  BSSY.RECONVERGENT B1, `(.L_x_77) ;  /* 0x0000017000017945 */ /* 0x000fe80003800200 */
[----:B------:R-:W-:Y:S05]  /*27c0*/  @P3 BRA `(.L_x_78) ;  /* 0x0000000000543947 */ /* 0x000fea0003800000 */
[----:B------:R-:W3:Y:S01]  /*27d0*/  S2UR UR6, SR_CgaCtaId ;  /* 0x00000000000679c3 */ /* 0x000ee20000008800 */
[----:B------:R-:W-:Y:S01]  /*27e0*/  UMOV UR5, 0x400 ;  /* 0x0000040000057882 */ /* 0x000fe20000000000 */
[----:B------:R-:W-:Y:S01]  /*27f0*/  LOP3.LUT R12, R12, 0xfc0, RZ, 0xc0, !PT ;  /* 0x00000fc00c0c7812 */ /* 0x000fe200078ec0ff */
[----:B------:R-:W-:Y:S01]  /*2800*/  UIADD3 UR5, UPT, UPT, UR5, 0x10, URZ ;  /* 0x0000001005057890 */ /* 0x000fe2000fffe0ff */
[----:B01----:R-:W-:Y:S02]  /*2810*/  IMAD.MOV.U32 R5, RZ, RZ, R7 ;  /* 0x000000ffff057224 */ /* 0x003fe400078e0007 */
[----:B------:R-:W-:-:S04]  /*2820*/  LOP3.LUT R12, R12, 0x3f, R49, 0xf8, !PT ;  /* 0x0000003f0c0c7812 */ /* 0x000fc800078ef831 */
[----:B------:R-:W-:-:S06]  /*2830*/  LEA R12, R12, UR8, 0x2 ;  /* 0x000000080c0c7c11 */ /* 0x000fcc000f8e10ff */
[----:B------:R-:W-:Y:S01]  /*2840*/  LDS R12, [R12] ;  /* 0x000000000c0c7984 */ /* 0x000fe20000000800 */
[----:B---3--:R-:W-:-:S06]  /*2850*/  ULEA UR5, UR6, UR5, 0x18 ;  /* 0x0000000506057291 */ /* 0x008fcc000f8ec0ff */
        /* <DEDUP_REMOVED lines=12> */
.L_x_78:
[----:B------:R-:W-:Y:S05]  /*2920*/  BSYNC.RECONVERGENT B1 ;  /* 0x0000000000017941 */ /* 0x000fea0003800200 */
.L_x_77:
[----:B------:R-:W-:Y:S04]  /*2930*/  BSSY.RECONVERGENT B1, `(.L_x_79) ;  /* 0x0000017000017945 */ /* 0x000fe80003800200 */
[----:B------:R-:W-:Y:S05]  /*2940*/  @P4 BRA `(.L_x_80) ;  /* 0x0000000000544947 */ /* 0x000fea0003800000 */
[----:B------:R-:W4:Y:S01]  /*2950*/  S2UR UR6, SR_CgaCtaId ;  /* 0x00000000000679c3 */ /* 0x000f220000008800 */
[----:B------:R-:W-:Y:S01]  /*2960*/  UMOV UR5, 0x400 ;  /* 0x0000040000057882 */ /* 0x000fe20000000000 */
[----:B------:R-:W-:Y:S01]  /*2970*/  LOP3.LUT R10, R10, 0xfc0, RZ, 0xc0, !PT ;  /* 0x00000fc00a0a7812 */ /* 0x000fe200078ec0ff */
[----:B------:R-:W-:Y:S01]  /*2980*/  UIADD3 UR5, UPT, UPT, UR5, 0x10, URZ ;  /* 0x0000001005057890 */ /* 0x000fe2000fffe0ff */
[----:B01-3--:R-:W-:Y:S02]  /*2990*/  IMAD.MOV.U32 R5, RZ, RZ, R7 ;  /* 0x000000ffff057224 */ /* 0x00bfe400078e0007 */
[----:B------:R-:W-:-:S04]  /*29a0*/  LOP3.LUT R10, R10, 0x3f, R49, 0xf8, !PT ;  /* 0x0000003f0a0a7812 */ /* 0x000fc800078ef831 */
[----:B------:R-:W-:-:S06]  /*29b0*/  LEA R10, R10, UR8, 0x2 ;  /* 0x000000080a0a7c11 */ /* 0x000fcc000f8e10ff */
[----:B------:R-:W-:Y:S01]  /*29c0*/  LDS R10, [R10] ;  /* 0x000000000a0a7984 */ /* 0x000fe20000000800 */
[----:B----4-:R-:W-:-:S06]  /*29d0*/  ULEA UR5, UR6, UR5, 0x18 ;  /* 0x0000000506057291 */ /* 0x010fcc000f8ec0ff */
[----:B------:R-:W-:-:S05]  /*29e0*/  LEA R11, R11, UR5, 0x2 ;  /* 0x000000050b0b7c11 */ /* 0x000fca000f8e10ff */
[----:B------:R-:W0:Y:S02]  /*29f0*/  LDS R8, [R11] ;  /* 0x000000000b087984 */ /* 0x000e240000000800 */
[----:B0-----:R-:W-:-:S05]  /*2a00*/  SHF.R.S32.HI R4, RZ, 0x1f, R8 ;  /* 0x0000001fff047819 */ /* 0x001fca0000011408 */
[----:B------:R-:W-:Y:S02]  /*2a10*/  IMAD R9, R4, R3, RZ ;  /* 0x0000000304097224 */ /* 0x000fe400078e02ff */
[----:B------:R-:W-:Y:S02]  /*2a20*/  IMAD.MOV.U32 R4, RZ, RZ, R6 ;  /* 0x000000ffff047224 */ /* 0x000fe400078e0006 */
[C---:B------:R-:W-:Y:S02]  /*2a30*/  IMAD R9, R8.reuse, R47, R9 ;  /* 0x0000002f08097224 */ /* 0x040fe400078e0209 */
[----:B------:R-:W-:Y:S01]  /*2a40*/  IMAD.WIDE.U32 R4, R8, R3, R4 ;  /* 0x0000000308047225 */ /* 0x000fe200078e0004 */
[----:B------:R-:W-:-:S03]  /*2a50*/  F2FP.F16.F32.PACK_AB R3, RZ, R10 ;  /* 0x0000000aff03723e */ /* 0x000fc600000000ff */
[----:B------:R-:W-:Y:S01]  /*2a60*/  IMAD.IADD R5, R5, 0x1, R9 ;  /* 0x0000000105057824 */ /* 0x000fe200078e0209 */
[----:B------:R-:W-:-:S04]  /*2a70*/  LEA R8, P1, R4, UR12, 0x1 ;  /* 0x0000000c04087c11 */ /* 0x000fc8000f8208ff */
[----:B------:R-:W-:-:S05]  /*2a80*/  LEA.HI.X R9, R4, UR13, R5, 0x1, P1 ;  /* 0x0000000d04097c11 */ /* 0x000fca00088f0c05 */
[----:B------:R4:W-:Y:S04]  /*2a90*/  STG.E.U16 desc[UR10][R8.64], R3 ;  /* 0x0000000308007986 */ /* 0x0009e8000c10150a */
.L_x_80:
[----:B------:R-:W-:Y:S05]  /*2aa0*/  BSYNC.RECONVERGENT B1 ;  /* 0x0000000000017941 */ /* 0x000fea0003800200 */
.L_x_79:
[C---:B------:R-:W-:Y:S01]  /*2ab0*/  ISETP.GE.U32.AND P1, PT, R2.reuse, 0xc00, PT ;  /* 0x00000c000200780c */ /* 0x040fe20003f26070 */
[----:B------:R-:W-:-:S12]  /*2ac0*/  VIADD R2, R2, 0x400 ;  /* 0x0000040002027836 */ /* 0x000fd80000000000 */
[----:B------:R-:W-:Y:S05]  /*2ad0*/  @!P1 BRA `(.L_x_81) ;  /* 0xfffffff800409947 */ /* 0x000fea000383ffff */
[----:B------:R-:W-:Y:S05]  /*2ae0*/  BSYNC.RECONVERGENT B0 ;  /* 0x0000000000007941 */ /* 0x000fea0003800200 */
.L_x_72:
[----:B------:R-:W-:Y:S05]  /*2af0*/  BRA `(.L_x_82) ;  /* 0x00000008000c7947 */ /* 0x000fea0003800000 */
.L_x_71:
[----:B------:R-:W1:Y:S01]  /*2b00*/  LDCU UR5, c[0x0][0x3bc] ;  /* 0x00007780ff0577ac */ /* 0x000e620008000800 */
[----:B------:R-:W-:Y:S01]  /*2b10*/  BSSY.RECONVERGENT B0, `(.L_x_82) ;  /* 0x0000081000007945 */ /* 0x000fe20003800200 */
[----:B0-----:R-:W-:Y:S01]  /*2b20*/  IMAD.MOV.U32 R2, RZ, RZ, R49 ;  /* 0x000000ffff027224 */ /* 0x001fe200078e0031 */
[----:B------:R-:W0:Y:S01]  /*2b30*/  LDCU UR9, c[0x0][0x3bc] ;  /* 0x00007780ff0977ac */ /* 0x000e220008000800 */
[----:B------:R-:W3:Y:S01]  /*2b40*/  LDCU.64 UR12, c[0x0][0x3a8] ;  /* 0x00007500ff0c77ac */ /* 0x000ee20008000a00 */
[----:B-1----:R-:W-:-:S13]  /*2b50*/  ISETP.GE.AND P0, PT, R6, UR5, PT ;  /* 0x0000000506007c0c */ /* 0x002fda000bf06270 */
.L_x_91:
[----:B-1--4-:R-:W1:Y:S01]  /*2b60*/  LDC R3, c[0x0][0x3bc] ;  /* 0x0000ef00ff037b82 */ /* 0x012e620000000800 */
[C---:B0--3--:R-:W-:Y:S01]  /*2b70*/  LEA.HI R9, R2.reuse, UR14, RZ, 0x1a ;  /* 0x0000000e02097c11 */ /* 0x049fe2000f8fd0ff */
        /* <DEDUP_REMOVED lines=12> */
[----:B------:R-:W-:-:S12]  /*2c40*/  @P1 BRA `(.L_x_84) ;  /* 0x0000000000601947 */ /* 0x000fd80003800000 */
[----:B------:R-:W4:Y:S01]  /*2c50*/  LDG.E.U16.CONSTANT R5, desc[UR10][R28.64] ;  /* 0x0000000a1c057981 */ /* 0x000f22000c1e9500 */
        /* <DEDUP_REMOVED lines=13> */
[----:B------:R-:W-:Y:S02]  /*2d30*/  IMAD R15, R8, R47, R15 ;  /* 0x0000002f080f7224 */ /* 0x000fe400078e020f */
[----:B----4-:R-:W-:Y:S02]  /*2d40*/  HADD2.F32 R9, -RZ, R5.H0_H0 ;  /* 0x20000005ff097230 */ /* 0x010fe40000004100 */
[----:B------:R-:W-:-:S03]  /*2d50*/  IMAD.MOV.U32 R5, RZ, RZ, R7 ;  /* 0x000000ffff057224 */ /* 0x000fc600078e0007 */
[----:B------:R-:W-:Y:S01]  /*2d60*/  FADD R9, R14, R9 ;  /* 0x000000090e097221 */ /* 0x000fe20000000000 */
[----:B------:R-:W-:-:S04]  /*2d70*/  IMAD.WIDE.U32 R4, R8, UR9, R4 ;  /* 0x0000000908047c25 */ /* 0x000fc8000f8e0004 */
[----:B------:R-:W-:Y:S01]  /*2d80*/  IMAD.IADD R15, R5, 0x1, R15 ;  /* 0x00000001050f7824 */ /* 0x000fe200078e020f */
[C---:B---3--:R-:W-:Y:S02]  /*2d90*/  LEA R8, P1, R4.reuse, UR12, 0x1 ;  /* 0x0000000c04087c11 */ /* 0x048fe4000f8208ff */
[----:B------:R-:W-:Y:S02]  /*2da0*/  F2FP.F16.F32.PACK_AB R5, RZ, R9 ;  /* 0x00000009ff05723e */ /* 0x000fe400000000ff */
[----:B------:R-:W-:-:S05]  /*2db0*/  LEA.HI.X R9, R4, UR13, R15, 0x1, P1 ;  /* 0x0000000d04097c11 */ /* 0x000fca00088f0c0f */
[----:B------:R1:W-:Y:S04]  /*2dc0*/  STG.E.U16 desc[UR10][R8.64], R5 ;  /* 0x0000000508007986 */ /* 0x0003e8000c10150a */
.L_x_84:
[----:B0--3--:R-:W-:Y:S05]  /*2dd0*/  BSYNC.RECONVERGENT B1 ;  /* 0x0000000000017941 */ /* 0x009fea0003800200 */
.L_x_83:
[----:B------:R-:W-:Y:S04]  /*2de0*/  BSSY.RECONVERGENT B1, `(.L_x_85) ;  /* 0x000001a000017945 */ /* 0x000fe80003800200 */
[----:B------:R-:W-:Y:S05]  /*2df0*/  @P2 BRA `(.L_x_86) ;  /* 0x0000000000602947 */ /* 0x000fea0003800000 */
[----:B-1----:R-:W3:Y:S01]  /*2e00*/  LDG.E.U16.CONSTANT R5, desc[UR10][R28.64] ;  /* 0x0000000a1c057981 */ /* 0x002ee2000c1e9500 */
[----:B------:R-:W0:Y:S01]  /*2e10*/  S2UR UR6, SR_CgaCtaId ;  /* 0x00000000000679c3 */ /* 0x000e220000008800 */
[----:B------:R-:W-:Y:S01]  /*2e20*/  UMOV UR5, 0x400 ;  /* 0x0000040000057882 */ /* 0x000fe20000000000 */
[----:B------:R-:W-:Y:S01]  /*2e30*/  LOP3.LUT R4, R16, 0xfc0, RZ, 0xc0, !PT ;  /* 0x00000fc010047812 */ /* 0x000fe200078ec0ff */
[----:B------:R-:W-:-:S03]  /*2e40*/  UIADD3 UR5, UPT, UPT, UR5, 0x10, URZ ;  /* 0x0000001005057890 */ /* 0x000fc6000fffe0ff */
[----:B------:R-:W-:-:S04]  /*2e50*/  LOP3.LUT R4, R4, 0x3f, R49, 0xf8, !PT ;  /* 0x0000003f04047812 */ /* 0x000fc800078ef831 */
[----:B------:R-:W-:-:S06]  /*2e60*/  LEA R14, R4, UR8, 0x2 ;  /* 0x00000008040e7c11 */ /* 0x000fcc000f8e10ff */
[----:B------:R-:W-:Y:S01]  /*2e70*/  LDS R14, [R14] ;  /* 0x000000000e0e7984 */ /* 0x000fe20000000800 */
[----:B0-----:R-:W-:-:S06]  /*2e80*/  ULEA UR5, UR6, UR5, 0x18 ;  /* 0x0000000506057291 */ /* 0x001fcc000f8ec0ff */
[----:B------:R-:W-:-:S06]  /*2e90*/  LEA R8, R17, UR5, 0x2 ;  /* 0x0000000511087c11 */ /* 0x000fcc000f8e10ff */
[----:B------:R-:W0:Y:S02]  /*2ea0*/  LDS R8, [R8] ;  /* 0x0000000008087984 */ /* 0x000e240000000800 */
[----:B0-----:R-:W-:-:S05]  /*2eb0*/  SHF.R.S32.HI R4, RZ, 0x1f, R8 ;  /* 0x0000001fff047819 */ /* 0x001fca0000011408 */
[----:B------:R-:W-:Y:S02]  /*2ec0*/  IMAD R9, R4, R3, RZ ;  /* 0x0000000304097224 */ /* 0x000fe400078e02ff */
[----:B------:R-:W-:Y:S02]  /*2ed0*/  IMAD.MOV.U32 R4, RZ, RZ, R6 ;  /* 0x000000ffff047224 */ /* 0x000fe400078e0006 */
[----:B------:R-:W-:Y:S02]  /*2ee0*/  IMAD R15, R8, R47, R9 ;  /* 0x0000002f080f7224 */ /* 0x000fe400078e0209 */
[----:B---3--:R-:W-:Y:S02]  /*2ef0*/  HADD2.F32 R17, -RZ, R5.H0_H0 ;  /* 0x20000005ff117230 */ /* 0x008fe40000004100 */
[----:B------:R-:W-:-:S03]  /*2f00*/  IMAD.MOV.U32 R5, RZ, RZ, R7 ;  /* 0x000000ffff057224 */ /* 0x000fc600078e0007 */
[----:B------:R-:W-:Y:S01]  /*2f10*/  FADD R9, R17, R14 ;  /* 0x0000000e11097221 */ /* 0x000fe20000000000 */
[----:B------:R-:W-:-:S04]  /*2f20*/  IMAD.WIDE.U32 R4, R8, R3, R4 ;  /* 0x0000000308047225 */ /* 0x000fc800078e0004 */
[----:B------:R-:W-:Y:S01]  /*2f30*/  IMAD.IADD R15, R5, 0x1, R15 ;  /* 0x00000001050f7824 */ /* 0x000fe200078e020f */
[C---:B------:R-:W-:Y:S02]  /*2f40*/  LEA R8, P1, R4.reuse, UR12, 0x1 ;  /* 0x0000000c04087c11 */ /* 0x040fe4000f8208ff */
[----:B------:R-:W-:Y:S02]  /*2f50*/  F2FP.F16.F32.PACK_AB R5, RZ, R9 ;  /* 0x00000009ff05723e */ /* 0x000fe400000000ff */
[----:B------:R-:W-:-:S05]  /*2f60*/  LEA.HI.X R9, R4, UR13, R15, 0x1, P1 ;  /* 0x0000000d04097c11 */ /* 0x000fca00088f0c0f */
[----:B------:R0:W-:Y:S04]  /*2f70*/  STG.E.U16 desc[UR10][R8.64], R5 ;  /* 0x0000000508007986 */ /* 0x0001e8000c10150a */
.L_x_86:
[----:B------:R-:W-:Y:S05]  /*2f80*/  BSYNC.RECONVERGENT B1 ;  /* 0x0000000000017941 */ /* 0x000fea0003800200 */
.L_x_85:
[----:B------:R-:W-:Y:S04]  /*2f90*/  BSSY.RECONVERGENT B1, `(.L_x_87) ;  /* 0x000001a000017945 */ /* 0x000fe80003800200 */
[----:B------:R-:W-:Y:S05]  /*2fa0*/  @P3 BRA `(.L_x_88) ;  /* 0x0000000000603947 */ /* 0x000fea0003800000 */
[----:B01----:R-:W3:Y:S01]  /*2fb0*/  LDG.E.U16.CONSTANT R5, desc[UR10][R28.64] ;  /* 0x0000000a1c057981 */ /* 0x003ee2000c1e9500 */
        /* <DEDUP_REMOVED lines=23> */
.L_x_88:
[----:B------:R-:W-:Y:S05]  /*3130*/  BSYNC.RECONVERGENT B1 ;  /* 0x0000000000017941 */ /* 0x000fea0003800200 */
.L_x_87:
[----:B------:R-:W-:Y:S04]  /*3140*/  BSSY.RECONVERGENT B1, `(.L_x_89) ;  /* 0x000001a000017945 */ /* 0x000fe80003800200 */
[----:B------:R-:W-:Y:S05]  /*3150*/  @P4 BRA `(.L_x_90) ;  /* 0x0000000000604947 */ /* 0x000fea0003800000 */
[----:B01-3--:R-:W3:Y:S01]  /*3160*/  LDG.E.U16.CONSTANT R5, desc[UR10][R28.64] ;  /* 0x0000000a1c057981 */ /* 0x00bee2000c1e9500 */
        /* <DEDUP_REMOVED lines=14> */
[----:B---3--:R-:W-:Y:S02]  /*3250*/  HADD2.F32 R13, -RZ, R5.H0_H0 ;  /* 0x20000005ff0d7230 */ /* 0x008fe40000004100 */
[----:B------:R-:W-:Y:S02]  /*3260*/  IMAD.MOV.U32 R5, RZ, RZ, R7 ;  /* 0x000000ffff057224 */ /* 0x000fe400078e0007 */
[----:B------:R-:W-:-:S04]  /*3270*/  IMAD.WIDE.U32 R4, R8, R3, R4 ;  /* 0x0000000308047225 */ /* 0x000fc800078e0004 */
[----:B------:R-:W-:Y:S01]  /*3280*/  FADD R3, R13, R10 ;  /* 0x0000000a0d037221 */ /* 0x000fe20000000000 */
[----:B------:R-:W-:Y:S01]  /*3290*/  IMAD.IADD R5, R5, 0x1, R9 ;  /* 0x0000000105057824 */ /* 0x000fe200078e0209 */
[----:B------:R-:W-:-:S03]  /*32a0*/  LEA R8, P1, R4, UR12, 0x1 ;  /* 0x0000000c04087c11 */ /* 0x000fc6000f8208ff */
[----:B------:R-:W-:Y:S02]  /*32b0*/  F2FP.F16.F32.PACK_AB R3, RZ, R3 ;  /* 0x00000003ff03723e */ /* 0x000fe400000000ff */
[----:B------:R-:W-:-:S05]  /*32c0*/  LEA.HI.X R9, R4, UR13, R5, 0x1, P1 ;  /* 0x0000000d04097c11 */ /* 0x000fca00088f0c05 */
[----:B------:R4:W-:Y:S03]  /*32d0*/  STG.E.U16 desc[UR10][R8.64], R3 ;  /* 0x0000000308007986 */ /* 0x0009e6000c10150a */
.L_x_90:
[----:B------:R-:W-:Y:S05]  /*32e0*/  BSYNC.RECONVERGENT B1 ;  /* 0x0000000000017941 */ /* 0x000fea0003800200 */
.L_x_89:
[C---:B------:R-:W-:Y:S01]  /*32f0*/  ISETP.GE.U32.AND P1, PT, R2.reuse, 0xc00, PT ;  /* 0x00000c000200780c */ /* 0x040fe20003f26070 */
[----:B------:R-:W-:-:S12]  /*3300*/  VIADD R2, R2, 0x400 ;  /* 0x0000040002027836 */ /* 0x000fd80000000000 */
[----:B------:R-:W-:Y:S05]  /*3310*/  @!P1 BRA `(.L_x_91) ;  /* 0xfffffff800109947 */ /* 0x000fea000383ffff */
[----:B------:R-:W-:Y:S05]  /*3320*/  BSYNC.RECONVERGENT B0 ;  /* 0x0000000000007941 */ /* 0x000fea0003800200 */
.L_x_82:
[----:B------:R-:W-:Y:S01]  /*3330*/  VIADD R2, R0, 0x3f ;  /* 0x0000003f00027836 */ /* 0x000fe20000000000 */
[----:B------:R-:W-:Y:S01]  /*3340*/  UIADD3 UR4, UPT, UPT, UR4, 0x1, URZ ;  /* 0x0000000104047890 */ /* 0x000fe2000fffe0ff */
[----:B------:R-:W-:Y:S03]  /*3350*/  BAR.SYNC.DEFER_BLOCKING 0x0 ;  /* 0x0000000000007b1d */ /* 0x000fe60000010000 */
[----:B------:R-:W-:-:S04]  /*3360*/  SHF.R.U32.HI R2, RZ, 0x6, R2 ;  /* 0x00000006ff027819 */ /* 0x000fc80000011602 */
[----:B------:R-:W-:-:S13]  /*3370*/  ISETP.NE.AND P0, PT, R2, UR4, PT ;  /* 0x0000000402007c0c */ /* 0x000fda000bf05270 */
[----:B------:R-:W-:Y:S05]  /*3380*/  @P0 BRA `(.L_x_92) ;  /* 0xffffffd800cc0947 */ /* 0x000fea000383ffff */
[----:B------:R-:W-:Y:S05]  /*3390*/  EXIT ;  /* 0x000000000000794d */ /* 0x000fea0003800000 */
.L_x_93:
        /* <DEDUP_REMOVED lines=14> */
.L_x_113:


//--------------------- .text._ZN10mxfp4_wmma24mxfp4_matmul_wmma_kernelI13__nv_bfloat16EEvPKT_PKhS6_S4_PS2_iiib --------------------------
	.section	.text._ZN10mxfp4_wmma24mxfp4_matmul_wmma_kernelI13__nv_bfloat16EEvPKT_PKhS6_S4_PS2_iiib,"ax",@progbits
	.align	128
        .global         _ZN10mxfp4_wmma24mxfp4_matmul_wmma_kernelI13__nv_bfloat16EEvPKT_PKhS6_S4_PS2_iiib
        .type           _ZN10mxfp4_wmma24mxfp4_matmul_wmma_kernelI13__nv_bfloat16EEvPKT_PKhS6_S4_PS2_iiib,@function
        .size           _ZN10mxfp4_wmma24mxfp4_matmul_wmma_kernelI13__nv_bfloat16EEvPKT_PKhS6_S4_PS2_iiib,(.L_x_114 - _ZN10mxfp4_wmma24mxfp4_matmul_wmma_kernelI13__nv_bfloat16EEvPKT_PKhS6_S4_PS2_iiib)
        .other          _ZN10mxfp4_wmma24mxfp4_matmul_wmma_kernelI13__nv_bfloat16EEvPKT_PKhS6_S4_PS2_iiib,@"STO_CUDA_ENTRY STV_DEFAULT"
_ZN10mxfp4_wmma24mxfp4_matmul_wmma_kernelI13__nv_bfloat16EEvPKT_PKhS6_S4_PS2_iiib:
.text._ZN10mxfp4_wmma24mxfp4_matmul_wmma_kernelI13__nv_bfloat16EEvPKT_PKhS6_S4_PS2_iiib:
[----:B------:R-:W-:Y:S08]  /*0000*/  LDC R1, c[0x0][0x37c] ;  /* 0x0000df00ff017b82 */ /* 0x000ff00000000800 */
[----:B------:R-:W0:Y:S01]  /*0010*/  S2UR UR6, SR_CgaCtaId ;  /* 0x00000000000679c3 */ /* 0x000e220000008800 */
[----:B------:R-:W1:Y:S01]  /*0020*/  S2R R0, SR_TID.X ;  /* 0x0000000000007919 */ /* 0x000e620000002100 */
[----:B------:R-:W2:Y:S01]  /*0030*/  LDCU UR12, c[0x0][0x3b0] ;  /* 0x00007600ff0c77ac */ /* 0x000ea20008000800 */
[----:B------:R-:W-:-:S02]  /*0040*/  CS2R R22, SRZ ;  /* 0x0000000000167805 */ /* 0x000fc4000001ff00 */
[----:B------:R-:W-:Y:S01]  /*0050*/  CS2R R20, SRZ ;  /* 0x0000000000147805 */ /* 0x000fe2000001ff00 */
[----:B------:R-:W3:Y:S01]  /*0060*/  S2R R6, SR_CTAID.Y ;  /* 0x0000000000067919 */ /* 0x000ee20000002600 */
[----:B------:R-:W-:Y:S01]  /*0070*/  UMOV UR4, 0x400 ;  /* 0x0000040000047882 */ /* 0x000fe20000000000 */
[----:B------:R-:W-:Y:S01]  /*0080*/  CS2R R10, SRZ ;  /* 0x00000000000a7805 */ /* 0x000fe2000001ff00 */
[----:B------:R-:W4:Y:S01]  /*0090*/  S2UR UR7, SR_SWINHI ;  /* 0x00000000000779c3 */ /* 0x000f220000002f00 */
[----:B------:R-:W3:Y:S01]  /*00a0*/  S2R R45, SR_CTAID.X ;  /* 0x00000000002d7919 */ /* 0x000ee20000002500 */
[----:B------:R-:W-:Y:S02]  /*00b0*/  CS2R R8, SRZ ;  /* 0x0000000000087805 */ /* 0x000fe4000001ff00 */
[----:B------:R-:W-:Y:S02]  /*00c0*/  CS2R R14, SRZ ;  /* 0x00000000000e7805 */ /* 0x000fe4000001ff00 */
[----:B------:R-:W-:-:S02]  /*00d0*/  CS2R R12, SRZ ;  /* 0x00000000000c7805 */ /* 0x000fc4000001ff00 */
[----:B------:R-:W-:Y:S02]  /*00e0*/  CS2R R18, SRZ ;  /* 0x0000000000127805 */ /* 0x000fe4000001ff00 */
[----:B------:R-:W-:Y:S01]  /*00f0*/  CS2R R16, SRZ ;  /* 0x0000000000107805 */ /* 0x000fe2000001ff00 */
[----:B------:R-:W3:Y:S01]  /*0100*/  LDCU.64 UR10, c[0x0][0x358] ;  /* 0x00006b00ff0a77ac */ /* 0x000ee20008000a00 */
[----:B--2---:R-:W-:Y:S02]  /*0110*/  UISETP.GE.AND UP1, UPT, UR12, 0x1, UPT ;  /* 0x000000010c00788c */ /* 0x004fe4000bf26270 */
[----:B0-----:R-:W-:-:S07]  /*0120*/  ULEA UR6, UR6, UR4, 0x18 ;  /* 0x0000000406067291 */ /* 0x001fce000f8ec0ff */
[----:B------:R-:W-:Y:S01]  /*0130*/  UMOV UR4, UR6 ;  /* 0x0000000600047c82 */ /* 0x000fe20008000000 */
[----:B----4-:R-:W-:Y:S01]  /*0140*/  UMOV UR5, UR7 ;  /* 0x0000000700057c82 */ /* 0x010fe20008000000 */
[--C-:B-1----:R-:W-:Y:S01]  /*0150*/  SHF.R.U32.HI R2, RZ, 0x5, R0.reuse ;  /* 0x00000005ff027819 */ /* 0x102fe20000011600 */
[----:B------:R-:W-:Y:S01]  /*0160*/  UIADD3 UR7, UPT, UPT, UR4, 0x2000, URZ ;  /* 0x0000200004077890 */ /* 0x000fe2000fffe0ff */
[----:B------:R-:W-:Y:S02]  /*0170*/  SHF.R.U32.HI R3, RZ, 0x6, R0 ;  /* 0x00000006ff037819 */ /* 0x000fe40000011600 */
[----:B------:R-:W-:Y:S01]  /*0180*/  LOP3.LUT R2, R2, 0x1, RZ, 0xc0, !PT ;  /* 0x0000000102027812 */ /* 0x000fe200078ec0ff */
[----:B------:R-:W-:-:S04]  /*0190*/  ULOP3.LUT UR7, UR7, 0x3, URZ, 0xc0, !UPT ;  /* 0x0000000307077892 */ /* 0x000fc8000f8ec0ff */
[----:B------:R-:W-:Y:S02]  /*01a0*/  UISETP.NE.U32.AND UP0, UPT, UR7, URZ, UPT ;  /* 0x000000ff0700728c */ /* 0x000fe4000bf05070 */
[----:B------:R-:W-:Y:S02]  /*01b0*/  UIADD3 UR7, UPT, UPT, -UR7, 0x4, URZ ;  /* 0x0000000407077890 */ /* 0x000fe4000fffe1ff */
[----:B------:R-:W-:-:S04]  /*01c0*/  UISETP.NE.AND.EX UP0, UPT, URZ, URZ, UPT, UP0 ;  /* 0x000000ffff00728c */ /* 0x000fc8000bf05300 */
[----:B------:R-:W-:Y:S01]  /*01d0*/  USEL UR7, UR7, URZ, UP0 ;  /* 0x000000ff07077287 */ /* 0x000fe20008000000 */
[----:B---3--:R-:W-:Y:S11]  /*01e0*/  BRA.U !UP1, `(.L_x_94) ;  /* 0x0000001109b47547 */ /* 0x008ff6000b800000 */
[----:B------:R-:W0:Y:S01]  /*01f0*/  S2R R5, SR_LANEID ;  /* 0x0000000000057919 */ /* 0x000e220000000000 */
[----:B------:R-:W-:Y:S01]  /*0200*/  SHF.R.U32.HI R44, RZ, 0x2, R0 ;  /* 0x00000002ff2c7819 */ /* 0x000fe20000011600 */
[----:B------:R-:W1:Y:S01]  /*0210*/  LDC.64 R38, c[0x0][0x388] ;  /* 0x0000e200ff267b82 */ /* 0x000e620000000a00 */
[----:B------:R-:W-:Y:S01]  /*0220*/  IMAD.MOV.U32 R25, RZ, RZ, RZ ;  /* 0x000000ffff197224 */ /* 0x000fe200078e00ff */
[----:B------:R-:W-:Y:S01]  /*0230*/  UIADD3 UR8, UPT, UPT, UR12, 0x1f, URZ ;  /* 0x0000001f0c087890 */ /* 0x000fe2000fffe0ff */
[----:B------:R-:W-:Y:S01]  /*0240*/  IMAD.SHL.U32 R27, R2, 0x400, RZ ;  /* 0x00000400021b7824 */ /* 0x000fe200078e00ff */
[----:B------:R-:W-:Y:S01]  /*0250*/  USHF.R.U32.HI UR9, URZ, 0x1, UR12 ;  /* 0x00000001ff097899 */ /* 0x000fe2000801160c */
[----:B------:R-:W-:Y:S01]  /*0260*/  IMAD.SHL.U32 R2, R0, 0x10, RZ ;  /* 0x0000001000027824 */ /* 0x000fe200078e00ff */
[----:B------:R-:W-:Y:S01]  /*0270*/  USHF.R.U32.HI UR8, URZ, 0x5, UR8 ;  /* 0x00000005ff087899 */ /* 0x000fe20008011608 */
[----:B------:R-:W-:Y:S01]  /*0280*/  IMAD R43, R6, 0x40, R44 ;  /* 0x00000040062b7824 */ /* 0x000fe200078e022c */
[----:B------:R-:W2:Y:S01]  /*0290*/  LDC.64 R40, c[0x0][0x390] ;  /* 0x0000e400ff287b82 */ /* 0x000ea20000000a00 */
[----:B------:R-:W-:Y:S01]  /*02a0*/  IMAD.SHL.U32 R3, R3, 0x200, RZ ;  /* 0x0000020003037824 */ /* 0x000fe200078e00ff */
[----:B------:R-:W-:Y:S01]  /*02b0*/  LOP3.LUT R23, R2, 0x30, RZ, 0xc0, !PT ;  /* 0x0000003002177812 */ /* 0x000fe200078ec0ff */
[----:B------:R-:W-:Y:S01]  /*02c0*/  IMAD.U32 R4, RZ, RZ, UR4 ;  /* 0x00000004ff047e24 */ /* 0x000fe2000f8e00ff */
[----:B------:R-:W3:Y:S01]  /*02d0*/  LDCU UR14, c[0x0][0x3b0] ;  /* 0x00007600ff0e77ac */ /* 0x000ee20008000800 */
[----:B------:R-:W-:Y:S01]  /*02e0*/  IMAD.WIDE.U32 R6, R43, UR12, RZ ;  /* 0x0000000c2b067c25 */ /* 0x000fe2000f8e00ff */
[----:B------:R-:W4:Y:S03]  /*02f0*/  LDCU UR12, c[0x0][0x3a8] ;  /* 0x00007500ff0c77ac */ /* 0x000f260008000800 */
[----:B------:R-:W-:Y:S01]  /*0300*/  IMAD R44, R44, 0x40, R23 ;  /* 0x000000402c2c7824 */ /* 0x000fe200078e0217 */
[C---:B------:R-:W-:Y:S01]  /*0310*/  SHF.L.U64.HI R7, R6.reuse, 0x1, R7 ;  /* 0x0000000106077819 */ /* 0x040fe20000010207 */
[----:B------:R-:W-:Y:S01]  /*0320*/  IMAD.SHL.U32 R6, R6, 0x2, RZ ;  /* 0x0000000206067824 */ /* 0x000fe200078e00ff */
[----:B------:R-:W-:Y:S01]  /*0330*/  LOP3.LUT R23, R0, 0x3, RZ, 0xc0, !PT ;  /* 0x0000000300177812 */ /* 0x000fe200078ec0ff */
[----:B------:R-:W-:Y:S01]  /*0340*/  IMAD R42, R45, 0x40, R0 ;  /* 0x000000402d2a7824 */ /* 0x000fe200078e0200 */
[----:B------:R-:W0:Y:S03]  /*0350*/  LDCU UR13, c[0x0][0x3ac] ;  /* 0x00007580ff0d77ac */ /* 0x000e260008000800 */
[----:B------:R-:W-:Y:S01]  /*0360*/  IMAD.WIDE.U32 R6, R23, 0x10, R6 ;  /* 0x0000001017067825 */ /* 0x000fe200078e0006 */
[----:B------:R-:W-:-:S03]  /*0370*/  SHF.R.S32.HI R23, RZ, 0x1f, R42 ;  /* 0x0000001fff177819 */ /* 0x000fc6000001142a */
[----:B-1----:R-:W-:Y:S01]  /*0380*/  IMAD.WIDE.U32 R38, R42, UR9, R38 ;  /* 0x000000092a267c25 */ /* 0x002fe2000f8e0026 */
[----:B0-----:R-:W-:Y:S02]  /*0390*/  LOP3.LUT R24, R5, 0x3, RZ, 0xc0, !PT ;  /* 0x0000000305187812 */ /* 0x001fe400078ec0ff */
[----:B------:R-:W-:Y:S01]  /*03a0*/  SHF.R.U32.HI R5, RZ, 0x2, R5 ;  /* 0x00000002ff057819 */ /* 0x000fe20000011605 */
[C---:B------:R-:W-:Y:S02]  /*03b0*/  IMAD R37, R23.reuse, UR9, RZ ;  /* 0x0000000917257c24 */ /* 0x040fe4000f8e02ff */
[----:B------:R-:W-:Y:S02]  /*03c0*/  IMAD R23, R23, UR8, RZ ;  /* 0x0000000817177c24 */ /* 0x000fe4000f8e02ff */
[----:B------:R-:W-:-:S04]  /*03d0*/  IMAD.WIDE.U32 R24, R5, 0x10, R24 ;  /* 0x0000001005187825 */ /* 0x000fc800078e0018 */
[----:B------:R-:W-:Y:S01]  /*03e0*/  IMAD.U32 R5, RZ, RZ, UR5 ;  /* 0x00000005ff057e24 */ /* 0x000fe2000f8e00ff */
[----:B------:R-:W0:Y:S01]  /*03f0*/  LDCU.64 UR4, c[0x0][0x380] ;  /* 0x00007000ff0477ac */ /* 0x000e220008000a00 */
[----:B--2---:R-:W-:-:S04]  /*0400*/  IMAD.WIDE.U32 R40, R42, UR8, R40 ;  /* 0x000000082a287c25 */ /* 0x004fc8000f8e0028 */
[----:B------:R-:W-:-:S04]  /*0410*/  IMAD.WIDE.U32 R2, R3, 0x2, R4 ;  /* 0x0000000203027825 */ /* 0x000fc800078e0004 */
[----:B------:R-:W-:Y:S01]  /*0420*/  IMAD.WIDE.U32 R4, R27, 0x2, R4 ;  /* 0x000000021b047825 */ /* 0x000fe200078e0004 */
[----:B------:R-:W-:-:S03]  /*0430*/  LEA R2, P0, R24, R2, 0x2 ;  /* 0x0000000218027211 */ /* 0x000fc600078010ff */
[----:B------:R-:W-:Y:S01]  /*0440*/  IMAD.IADD R37, R39, 0x1, R37 ;  /* 0x0000000127257824 */ /* 0x000fe200078e0225 */
[C---:B------:R-:W-:Y:S01]  /*0450*/  LEA.HI.X R3, R24.reuse, R3, R25, 0x2, P0 ;  /* 0x0000000318037211 */ /* 0x040fe200000f1419 */
[----:B------:R-:W-:Y:S01]  /*0460*/  IMAD.IADD R39, R41, 0x1, R23 ;  /* 0x0000000129277824 */ /* 0x000fe200078e0217 */
[----:B------:R-:W-:Y:S01]  /*0470*/  LEA R4, P0, R24, R4, 0x2 ;  /* 0x0000000418047211 */ /* 0x000fe200078010ff */
[----:B------:R-:W-:-:S03]  /*0480*/  IMAD.MOV.U32 R23, RZ, RZ, RZ ;  /* 0x000000ffff177224 */ /* 0x000fc600078e00ff */
[----:B------:R-:W-:Y:S01]  /*0490*/  LEA.HI.X R5, R24, R5, R25, 0x2, P0 ;  /* 0x0000000518057211 */ /* 0x000fe200000f1419 */
[----:B------:R-:W-:Y:S01]  /*04a0*/  IMAD.SHL.U32 R24, R0, 0x8, RZ ;  /* 0x0000000800187824 */ /* 0x000fe200078e00ff */
[----:B0-----:R-:W-:Y:S01]  /*04b0*/  IADD3 R36, P0, PT, R6, UR4, RZ ;  /* 0x0000000406247c10 */ /* 0x001fe2000ff1e0ff */
[----:B------:R-:W-:Y:S01]  /*04c0*/  UMOV UR4, URZ ;  /* 0x000000ff00047c82 */ /* 0x000fe20008000000 */
[----:B------:R-:W-:Y:S02]  /*04d0*/  LEA R6, R0, UR6, 0x6 ;  /* 0x0000000600067c11 */ /* 0x000fe4000f8e30ff */
[----:B------:R-:W-:Y:S02]  /*04e0*/  IADD3.X R7, PT, PT, R7, UR5, RZ, P0, !PT ;  /* 0x0000000507077c10 */ /* 0x000fe400087fe4ff */
[----:B---34-:R-:W-:-:S07]  /*04f0*/  LOP3.LUT R41, R24, 0x18, RZ, 0xc0, !PT ;  /* 0x0000001818297812 */ /* 0x018fce00078ec0ff */
.L_x_98:
[----:B------:R-:W-:Y:S02]  /*0500*/  ISETP.GE.AND P0, PT, R41, UR14, PT ;  /* 0x0000000e29007c0c */ /* 0x000fe4000bf06270 */
[----:B------:R-:W-:Y:S02]  /*0510*/  CS2R R24, SRZ ;  /* 0x0000000000187805 */ /* 0x000fe4000001ff00 */
[----:B------:R-:W-:Y:S02]  /*0520*/  CS2R R26, SRZ ;  /* 0x00000000001a7805 */ /* 0x000fe4000001ff00 */
[----:B------:R-:W-:-:S13]  /*0530*/  ISETP.LT.AND P0, PT, R43, UR12, !P0 ;  /* 0x0000000c2b007c0c */ /* 0x000fda000c701270 */
[----:B------:R-:W-:Y:S02]  /*0540*/  @P0 IMAD.MOV.U32 R28, RZ, RZ, R36 ;  /* 0x000000ffff1c0224 */ /* 0x000fe400078e0024 */
[----:B------:R-:W-:-:S05]  /*0550*/  @P0 IMAD.MOV.U32 R29, RZ, RZ, R7 ;  /* 0x000000ffff1d0224 */ /* 0x000fca00078e0007 */
[----:B------:R-:W2:Y:S01]  /*0560*/  @P0 LDG.E.128.CONSTANT R24, desc[UR10][R28.64] ;  /* 0x0000000a1c180981 */ /* 0x000ea2000c1e9d00 */
[----:B------:R-:W-:Y:S01]  /*0570*/  ISETP.GT.U32.AND P0, PT, R0, 0x3f, PT ;  /* 0x0000003f0000780c */ /* 0x000fe20003f04070 */
[----:B------:R-:W-:Y:S02]  /*0580*/  BSSY.RECONVERGENT B0, `(.L_x_95) ;  /* 0x00000c6000007945 */ /* 0x000fe40003800200 */
[----:B--2---:R0:W-:Y:S10]  /*0590*/  STS.128 [R44+UR6], R24 ;  /* 0x000000182c007988 */ /* 0x0041f40008000c06 */
        /* <DEDUP_REMOVED lines=24> */
[----:B------:R-:W-:-:S04]  /*0720*/  PRMT R24, R31, R24, 0xf4f8fafc ;  /* 0xf4f8fafc1f187416 */ /* 0x000fc80000000018 */
[----:B------:R-:W-:Y:S01]  /*0730*/  PRMT R31, R29, R28, R24 ;  /* 0x0000001c1d1f7216 */ /* 0x000fe20000000018 */
[----:B------:R-:W-:Y:S02]  /*0740*/  IMAD.MOV.U32 R28, RZ, RZ, R40 ;  /* 0x000000ffff1c7224 */ /* 0x000fe400078e0028 */
[----:B------:R-:W-:-:S05]  /*0750*/  IMAD.MOV.U32 R29, RZ, RZ, R39 ;  /* 0x000000ffff1d7224 */ /* 0x000fca00078e0027 */
[----:B------:R0:W2:Y:S01]  /*0760*/  LDG.E.U8.CONSTANT R24, desc[UR10][R28.64] ;  /* 0x0000000a1c187981 */ /* 0x0000a2000c1e9100 */
[C-C-:B------:R-:W-:Y:S02]  /*0770*/  PRMT R34, R32.reuse, 0x6420, R31.reuse ;  /* 0x0000642020227816 */ /* 0x140fe4000000001f */
[----:B------:R-:W-:Y:S02]  /*0780*/  PRMT R32, R32, 0x7531, R31 ;  /* 0x0000753120207816 */ /* 0x000fe4000000001f */
[----:B------:R-:W1:Y:S08]  /*0790*/  I2F.S8 R31, R34 ;  /* 0x00000022001f7306 */ /* 0x000e700000001400 */
[----:B------:R-:W3:Y:S08]  /*07a0*/  I2F.S8 R33, R32 ;  /* 0x0000002000217306 */ /* 0x000ef00000001400 */
[----:B0-----:R-:W0:Y:S08]  /*07b0*/  I2F.S8 R29, R34.B1 ;  /* 0x10000022001d7306 */ /* 0x001e300000001400 */
[----:B------:R-:W4:Y:S01]  /*07c0*/  I2F.S8 R35, R34.B2 ;  /* 0x2000002200237306 */ /* 0x000f220000001400 */
[----:B--2---:R-:W-:-:S05]  /*07d0*/  IMAD.SHL.U32 R24, R24, 0x800000, RZ ;  /* 0x0080000018187824 */ /* 0x004fca00078e00ff */
[----:B------:R-:W-:-:S05]  /*07e0*/  LOP3.LUT R24, R24, 0x7f800000, RZ, 0xc0, !PT ;  /* 0x7f80000018187812 */ /* 0x000fca00078ec0ff */
[----:B------:R-:W-:-:S04]  /*07f0*/  FMUL R24, R24, 0.5 ;  /* 0x3f00000018187820 */ /* 0x000fc80000400000 */
[C---:B-1----:R-:W-:Y:S01]  /*0800*/  FMUL R31, R24.reuse, R31 ;  /* 0x0000001f181f7220 */ /* 0x042fe20000400000 */
[C---:B---3--:R-:W-:Y:S01]  /*0810*/  FMUL R30, R24.reuse, R33 ;  /* 0x00000021181e7220 */ /* 0x048fe20000400000 */
[C---:B0-----:R-:W-:Y:S01]  /*0820*/  FMUL R29, R24.reuse, R29 ;  /* 0x0000001d181d7220 */ /* 0x041fe20000400000 */
[----:B------:R-:W0:Y:S01]  /*0830*/  I2F.S8 R33, R32.B3 ;  /* 0x3000002000217306 */ /* 0x000e220000001400 */
[----:B----4-:R-:W-:Y:S02]  /*0840*/  FMUL R35, R24, R35 ;  /* 0x0000002318237220 */ /* 0x010fe40000400000 */
[----:B------:R-:W-:-:S05]  /*0850*/  F2FP.BF16.F32.PACK_AB R28, R30, R31 ;  /* 0x0000001f1e1c723e */ /* 0x000fca00000010ff */
[----:B------:R-:W1:Y:S01]  /*0860*/  I2F.S8 R31, R32.B1 ;  /* 0x10000020001f7306 */ /* 0x000e620000001400 */
[C---:B0-----:R-:W-:Y:S01]  /*0870*/  FMUL R33, R24.reuse, R33 ;  /* 0x0000002118217220 */ /* 0x041fe20000400000 */
[----:B-1----:R-:W-:-:S06]  /*0880*/  FMUL R30, R24, R31 ;  /* 0x0000001f181e7220 */ /* 0x002fcc0000400000 */
[----:B------:R-:W0:Y:S01]  /*0890*/  I2F.S8 R31, R34.B3 ;  /* 0x30000022001f7306 */ /* 0x000e220000001400 */
[----:B------:R-:W-:-:S07]  /*08a0*/  F2FP.BF16.F32.PACK_AB R29, R30, R29 ;  /* 0x0000001d1e1d723e */ /* 0x000fce00000010ff */
[----:B------:R1:W2:Y:S01]  /*08b0*/  I2F.S8 R30, R32.B2 ;  /* 0x20000020001e7306 */ /* 0x0002a20000001400 */
[----:B0-----:R-:W-:Y:S01]  /*08c0*/  FMUL R31, R24, R31 ;  /* 0x0000001f181f7220 */ /* 0x001fe20000400000 */
[----:B-1----:R-:W-:-:S04]  /*08d0*/  LOP3.LUT R32, R25, 0x7777, RZ, 0xc0, !PT ;  /* 0x0000777719207812 */ /* 0x002fc800078ec0ff */
[----:B------:R-:W-:Y:S02]  /*08e0*/  F2FP.BF16.F32.PACK_AB R31, R33, R31 ;  /* 0x0000001f211f723e */ /* 0x000fe400000010ff */
[--C-:B------:R-:W-:Y:S01]  /*08f0*/  SHF.R.U32.HI R33, RZ, 0x1, R25.reuse ;  /* 0x00000001ff217819 */ /* 0x100fe20000011619 */
[----:B--2---:R-:W-:Y:S01]  /*0900*/  FMUL R30, R24, R30 ;  /* 0x0000001e181e7220 */ /* 0x004fe20000400000 */
[----:B------:R-:W-:Y:S02]  /*0910*/  SHF.R.U32.HI R25, RZ, 0x10, R25 ;  /* 0x00000010ff197819 */ /* 0x000fe40000011619 */
[----:B------:R-:W-:Y:S02]  /*0920*/  LOP3.LUT R33, R33, 0x44444444, RZ, 0xc0, !PT ;  /* 0x4444444421217812 */ /* 0x000fe400078ec0ff */
[----:B------:R-:W-:Y:S01]  /*0930*/  F2FP.BF16.F32.PACK_AB R30, R30, R35 ;  /* 0x000000231e1e723e */ /* 0x000fe200000010ff */
[----:B------:R-:W-:Y:S01]  /*0940*/  IMAD.U32 R35, RZ, RZ, UR5 ;  /* 0x00000005ff237e24 */ /* 0x000fe2000f8e00ff */
[----:B------:R-:W-:-:S02]  /*0950*/  LOP3.LUT R33, R33, 0x32103210, RZ, 0xfc, !PT ;  /* 0x3210321021217812 */ /* 0x000fc400078efcff */
[----:B------:R-:W-:Y:S01]  /*0960*/  LOP3.LUT R25, R25, 0x7777, RZ, 0xc0, !PT ;  /* 0x0000777719197812 */ /* 0x000fe200078ec0ff */
[----:B------:R0:W-:Y:S01]  /*0970*/  STS.128 [R6+0x1000], R28 ;  /* 0x0010001c06007388 */ /* 0x0001e20000000c00 */
[-C--:B------:R-:W-:Y:S01]  /*0980*/  PRMT R34, R35, R32.reuse, 0xc080604 ;  /* 0x0c08060423227416 */ /* 0x080fe20000000020 */
[----:B0-----:R-:W-:Y:S02]  /*0990*/  IMAD.U32 R29, RZ, RZ, UR8 ;  /* 0x00000008ff1d7e24 */ /* 0x001fe4000f8e00ff */
[----:B------:R-:W-:Y:S02]  /*09a0*/  IMAD.U32 R28, RZ, RZ, UR5 ;  /* 0x00000005ff1c7e24 */ /* 0x000fe4000f8e00ff */
[----:B------:R-:W-:Y:S01]  /*09b0*/  IMAD.U32 R30, RZ, RZ, UR8 ;  /* 0x00000008ff1e7e24 */ /* 0x000fe2000f8e00ff */
[----:B------:R-:W-:Y:S02]  /*09c0*/  PRMT R35, R29, R32, 0xf4f8fafc ;  /* 0xf4f8fafc1d237416 */ /* 0x000fe40000000020 */
[----:B------:R-:W-:-:S02]  /*09d0*/  LOP3.LUT R32, R33, 0x7654, RZ, 0xc0, !PT ;  /* 0x0000765421207812 */ /* 0x000fc400078ec0ff */
[-C--:B------:R-:W-:Y:S02]  /*09e0*/  PRMT R28, R28, R25.reuse, 0xc080604 ;  /* 0x0c0806041c1c7416 */ /* 0x080fe40000000019 */
[----:B------:R-:W-:Y:S02]  /*09f0*/  PRMT R25, R30, R25, 0xf4f8fafc ;  /* 0xf4f8fafc1e197416 */ /* 0x000fe40000000019 */
[----:B------:R-:W-:Y:S02]  /*0a00*/  SHF.R.U32.HI R33, RZ, 0x10, R33 ;  /* 0x00000010ff217819 */ /* 0x000fe40000011621 */
[----:B------:R-:W-:Y:S02]  /*0a10*/  PRMT R32, R34, R32, R35 ;  /* 0x0000002022207216 */ /* 0x000fe40000000023 */
[----:B------:R-:W-:-:S04]  /*0a20*/  PRMT R33, R28, R33, R25 ;  /* 0x000000211c217216 */ /* 0x000fc80000000019 */
[C-C-:B------:R-:W-:Y:S02]  /*0a30*/  PRMT R25, R32.reuse, 0x6420, R33.reuse ;  /* 0x0000642020197816 */ /* 0x140fe40000000021 */
[----:B------:R-:W-:Y:S02]  /*0a40*/  PRMT R32, R32, 0x7531, R33 ;  /* 0x0000753120207816 */ /* 0x000fe40000000021 */
[----:B------:R-:W0:Y:S08]  /*0a50*/  I2F.S8 R29, R25 ;  /* 0x00000019001d7306 */ /* 0x000e300000001400 */
[----:B------:R-:W1:Y:S01]  /*0a60*/  I2F.S8 R31, R32 ;  /* 0x00000020001f7306 */ /* 0x000e620000001400 */
[----:B0-----:R-:W-:-:S07]  /*0a70*/  FMUL R28, R24, R29 ;  /* 0x0000001d181c7220 */ /* 0x001fce0000400000 */
[----:B------:R-:W-:Y:S01]  /*0a80*/  I2F.S8 R35, R25.B2 ;  /* 0x2000001900237306 */ /* 0x000fe20000001400 */
[----:B-1----:R-:W-:-:S07]  /*0a90*/  FMUL R31, R24, R31 ;  /* 0x0000001f181f7220 */ /* 0x002fce0000400000 */
[----:B------:R-:W0:Y:S01]  /*0aa0*/  I2F.S8 R29, R25.B1 ;  /* 0x10000019001d7306 */ /* 0x000e220000001400 */
[----:B------:R-:W-:-:S07]  /*0ab0*/  F2FP.BF16.F32.PACK_AB R28, R31, R28 ;  /* 0x0000001c1f1c723e */ /* 0x000fce00000010ff */
[----:B------:R-:W1:Y:S01]  /*0ac0*/  I2F.S8 R31, R32.B1 ;  /* 0x10000020001f7306 */ /* 0x000e620000001400 */
[----:B0-----:R-:W-:-:S07]  /*0ad0*/  FMUL R29, R24, R29 ;  /* 0x0000001d181d7220 */ /* 0x001fce0000400000 */
[----:B------:R-:W0:Y:S01]  /*0ae0*/  I2F.S8 R33, R32.B2 ;  /* 0x2000002000217306 */ /* 0x000e220000001400 */
[----:B-1----:R-:W-:-:S07]  /*0af0*/  FMUL R30, R24, R31 ;  /* 0x0000001f181e7220 */ /* 0x002fce0000400000 */
[----:B------:R-:W1:Y:S01]  /*0b00*/  I2F.S8 R34, R25.B3 ;  /* 0x3000001900227306 */ /* 0x000e620000001400 */
[----:B------:R-:W-:Y:S01]  /*0b10*/  F2FP.BF16.F32.PACK_AB R29, R30, R29 ;  /* 0x0000001d1e1d723e */ /* 0x000fe200000010ff */
[C---:B------:R-:W-:Y:S01]  /*0b20*/  FMUL R30, R24.reuse, R35 ;  /* 0x00000023181e7220 */ /* 0x040fe20000400000 */
[----:B------:R-:W-:Y:S02]  /*0b30*/  IMAD.U32 R35, RZ, RZ, UR8 ;  /* 0x00000008ff237e24 */ /* 0x000fe4000f8e00ff */
[----:B0-----:R-:W-:-:S03]  /*0b40*/  FMUL R33, R24, R33 ;  /* 0x0000002118217220 */ /* 0x001fc60000400000 */
[----:B------:R0:W2:Y:S02]  /*0b50*/  I2F.S8 R31, R32.B3 ;  /* 0x30000020001f7306 */ /* 0x0000a40000001400 */
[----:B------:R-:W-:Y:S02]  /*0b60*/  F2FP.BF16.F32.PACK_AB R30, R33, R30 ;  /* 0x0000001e211e723e */ /* 0x000fe400000010ff */
[--C-:B------:R-:W-:Y:S01]  /*0b70*/  SHF.R.U32.HI R33, RZ, 0x1, R26.reuse ;  /* 0x00000001ff217819 */ /* 0x100fe2000001161a */
[----:B-1----:R-:W-:Y:S01]  /*0b80*/  FMUL R34, R24, R34 ;  /* 0x0000002218227220 */ /* 0x002fe20000400000 */
[----:B0-----:R-:W-:Y:S02]  /*0b90*/  LOP3.LUT R32, R26, 0x7777, RZ, 0xc0, !PT ;  /* 0x000077771a207812 */ /* 0x001fe400078ec0ff */
[----:B------:R-:W-:Y:S01]  /*0ba0*/  LOP3.LUT R25, R33, 0x44444444, RZ, 0xc0, !PT ;  /* 0x4444444421197812 */ /* 0x000fe200078ec0ff */
[----:B------:R-:W-:Y:S01]  /*0bb0*/  IMAD.U32 R33, RZ, RZ, UR5 ;  /* 0x00000005ff217e24 */ /* 0x000fe2000f8e00ff */
[----:B------:R-:W-:Y:S01]  /*0bc0*/  SHF.R.U32.HI R26, RZ, 0x10, R26 ;  /* 0x00000010ff1a7819 */ /* 0x000fe2000001161a */
[----:B--2---:R-:W-:Y:S01]  /*0bd0*/  FMUL R31, R24, R31 ;  /* 0x0000001f181f7220 */ /* 0x004fe20000400000 */
[----:B------:R-:W-:-:S02]  /*0be0*/  LOP3.LUT R25, R25, 0x32103210, RZ, 0xfc, !PT ;  /* 0x3210321019197812 */ /* 0x000fc400078efcff */
[----:B------:R-:W-:Y:S02]  /*0bf0*/  LOP3.LUT R26, R26, 0x7777, RZ, 0xc0, !PT ;  /* 0x000077771a1a7812 */ /* 0x000fe400078ec0ff */
[----:B------:R-:W-:Y:S02]  /*0c00*/  F2FP.BF16.F32.PACK_AB R31, R31, R34 ;  /* 0x000000221f1f723e */ /* 0x000fe400000010ff */
[-C--:B------:R-:W-:Y:S02]  /*0c10*/  PRMT R33, R33, R32.reuse, 0xc080604 ;  /* 0x0c08060421217416 */ /* 0x080fe40000000020 */
[----:B------:R-:W-:Y:S01]  /*0c20*/  LOP3.LUT R34, R25, 0x7654, RZ, 0xc0, !PT ;  /* 0x0000765419227812 */ /* 0x000fe200078ec0ff */
[----:B------:R0:W-:Y:S01]  /*0c30*/  STS.128 [R6+0x1010], R28 ;  /* 0x0010101c06007388 */ /* 0x0001e20000000c00 */
[----:B------:R-:W-:Y:S02]  /*0c40*/  PRMT R32, R35, R32, 0xf4f8fafc ;  /* 0xf4f8fafc23207416 */ /* 0x000fe40000000020 */
[----:B------:R-:W-:-:S02]  /*0c50*/  SHF.R.U32.HI R25, RZ, 0x10, R25 ;  /* 0x00000010ff197819 */ /* 0x000fc40000011619 */
[----:B------:R-:W-:Y:S01]  /*0c60*/  PRMT R32, R33, R34, R32 ;  /* 0x0000002221207216 */ /* 0x000fe20000000020 */
[----:B0-----:R-:W-:Y:S02]  /*0c70*/  IMAD.U32 R29, RZ, RZ, UR5 ;  /* 0x00000005ff1d7e24 */ /* 0x001fe4000f8e00ff */
[----:B------:R-:W-:-:S03]  /*0c80*/  IMAD.U32 R31, RZ, RZ, UR8 ;  /* 0x00000008ff1f7e24 */ /* 0x000fc6000f8e00ff */
        /* <DEDUP_REMOVED lines=11> */
[----:B------:R-:W-:Y:S01]  /*0d40*/  F2FP.BF16.F32.PACK_AB R28, R35, R28 ;  /* 0x0000001c231c723e */ /* 0x000fe200000010ff */
[----:B0-----:R-:W-:-:S06]  /*0d50*/  FMUL R29, R24, R29 ;  /* 0x0000001d181d7220 */ /* 0x001fcc0000400000 */
[----:B------:R-:W0:Y:S01]  /*0d60*/  I2F.S8 R33, R25.B2 ;  /* 0x2000001900217306 */ /* 0x000e220000001400 */
[----:B-1----:R-:W-:-:S07]  /*0d70*/  FMUL R26, R24, R31 ;  /* 0x0000001f181a7220 */ /* 0x002fce0000400000 */
[----:B------:R1:W2:Y:S01]  /*0d80*/  I2F.S8 R35, R25.B3 ;  /* 0x3000001900237306 */ /* 0x0002a20000001400 */
[----:B------:R-:W-:Y:S01]  /*0d90*/  F2FP.BF16.F32.PACK_AB R29, R26, R29 ;  /* 0x0000001d1a1d723e */ /* 0x000fe200000010ff */
[----:B0-----:R-:W-:-:S06]  /*0da0*/  FMUL R30, R24, R33 ;  /* 0x00000021181e7220 */ /* 0x001fcc0000400000 */
[----:B------:R-:W0:Y:S01]  /*0db0*/  I2F.S8 R26, R32.B3 ;  /* 0x30000020001a7306 */ /* 0x000e220000001400 */
[----:B-1----:R-:W-:-:S04]  /*0dc0*/  SHF.R.U32.HI R25, RZ, 0x1, R27 ;  /* 0x00000001ff197819 */ /* 0x002fc8000001161b */
[----:B------:R-:W-:Y:S01]  /*0dd0*/  LOP3.LUT R25, R25, 0x44444444, RZ, 0xc0, !PT ;  /* 0x4444444419197812 */ /* 0x000fe200078ec0ff */
[C---:B--2---:R-:W-:Y:S02]  /*0de0*/  FMUL R35, R24.reuse, R35 ;  /* 0x0000002318237220 */ /* 0x044fe40000400000 */
[----:B------:R-:W1:Y:S01]  /*0df0*/  I2F.S8 R31, R32.B2 ;  /* 0x20000020001f7306 */ /* 0x000e620000001400 */
[----:B------:R-:W-:Y:S01]  /*0e00*/  LOP3.LUT R25, R25, 0x32103210, RZ, 0xfc, !PT ;  /* 0x3210321019197812 */ /* 0x000fe200078efcff */
[C---:B0-----:R-:W-:Y:S01]  /*0e10*/  FMUL R26, R24.reuse, R26 ;  /* 0x0000001a181a7220 */ /* 0x041fe20000400000 */
[----:B-1----:R-:W-:-:S04]  /*0e20*/  FMUL R33, R24, R31 ;  /* 0x0000001f18217220 */ /* 0x002fc80000400000 */
[----:B------:R-:W-:Y:S01]  /*0e30*/  F2FP.BF16.F32.PACK_AB R31, R26, R35 ;  /* 0x000000231a1f723e */ /* 0x000fe200000010ff */
[----:B------:R-:W-:Y:S01]  /*0e40*/  IMAD.U32 R35, RZ, RZ, UR8 ;  /* 0x00000008ff237e24 */ /* 0x000fe2000f8e00ff */
[----:B------:R-:W-:Y:S02]  /*0e50*/  LOP3.LUT R26, R27, 0x7777, RZ, 0xc0, !PT ;  /* 0x000077771b1a7812 */ /* 0x000fe400078ec0ff */
[----:B------:R-:W-:Y:S01]  /*0e60*/  F2FP.BF16.F32.PACK_AB R30, R33, R30 ;  /* 0x0000001e211e723e */ /* 0x000fe200000010ff */
[----:B------:R-:W-:Y:S01]  /*0e70*/  IMAD.U32 R33, RZ, RZ, UR5 ;  /* 0x00000005ff217e24 */ /* 0x000fe2000f8e00ff */
[----:B------:R-:W-:-:S03]  /*0e80*/  SHF.R.U32.HI R27, RZ, 0x10, R27 ;  /* 0x00000010ff1b7819 */ /* 0x000fc6000001161b */
[----:B------:R0:W-:Y:S01]  /*0e90*/  STS.128 [R6+0x1020], R28 ;  /* 0x0010201c06007388 */ /* 0x0001e20000000c00 */
[----:B------:R-:W-:Y:S02]  /*0ea0*/  LOP3.LUT R27, R27, 0x7777, RZ, 0xc0, !PT ;  /* 0x000077771b1b7812 */ /* 0x000fe400078ec0ff */
[-C--:B------:R-:W-:Y:S02]  /*0eb0*/  PRMT R32, R33, R26.reuse, 0xc080604 ;  /* 0x0c08060421207416 */ /* 0x080fe4000000001a */
[----:B------:R-:W-:Y:S02]  /*0ec0*/  PRMT R33, R35, R26, 0xf4f8fafc ;  /* 0xf4f8fafc23217416 */ /* 0x000fe4000000001a */
[----:B------:R-:W-:Y:S02]  /*0ed0*/  LOP3.LUT R26, R25, 0x7654, RZ, 0xc0, !PT ;  /* 0x00007654191a7812 */ /* 0x000fe400078ec0ff */
[----:B------:R-:W-:Y:S02]  /*0ee0*/  SHF.R.U32.HI R25, RZ, 0x10, R25 ;  /* 0x00000010ff197819 */ /* 0x000fe40000011619 */
[----:B------:R-:W-:Y:S01]  /*0ef0*/  PRMT R26, R32, R26, R33 ;  /* 0x0000001a201a7216 */ /* 0x000fe20000000021 */
[----:B0-----:R-:W-:-:S02]  /*0f00*/  IMAD.U32 R28, RZ, RZ, UR5 ;  /* 0x00000005ff1c7e24 */ /* 0x001fc4000f8e00ff */
        /* <DEDUP_REMOVED lines=20> */
[----:B------:R-:W-:Y:S01]  /*1050*/  F2FP.BF16.F32.PACK_AB R25, R28, R25 ;  /* 0x000000191c19723e */ /* 0x000fe200000010ff */
[----:B0-----:R-:W-:-:S05]  /*1060*/  FMUL R26, R24, R35 ;  /* 0x00000023181a7220 */ /* 0x001fca0000400000 */
[----:B------:R-:W-:Y:S01]  /*1070*/  F2FP.BF16.F32.PACK_AB R26, R26, R29 ;  /* 0x0000001d1a1a723e */ /* 0x000fe200000010ff */
[----:B-1----:R-:W-:Y:S01]  /*1080*/  FMUL R32, R24, R31 ;  /* 0x0000001f18207220 */ /* 0x002fe20000400000 */
[----:B------:R-:W-:-:S04]  /*1090*/  F2FP.BF16.F32.PACK_AB R24, R33, R30 ;  /* 0x0000001e2118723e */ /* 0x000fc800000010ff */
[----:B------:R-:W-:-:S05]  /*10a0*/  F2FP.BF16.F32.PACK_AB R27, R32, R27 ;  /* 0x0000001b201b723e */ /* 0x000fca00000010ff */
[----:B------:R1:W-:Y:S01]  /*10b0*/  STS.128 [R6+0x1030], R24 ;  /* 0x0010301806007388 */ /* 0x0003e20000000c00 */
[----:B------:R-:W-:Y:S05]  /*10c0*/  BRA `(.L_x_96) ;  /* 0x0000000000447947 */ /* 0x000fea0003800000 */
.L_x_97:
        /* <DEDUP_REMOVED lines=10> */
[--C-:B------:R-:W-:Y:S01]  /*1170*/  IMAD.MOV.U32 R32, RZ, RZ, R28.reuse ;  /* 0x000000ffff207224 */ /* 0x100fe200078e001c */
[----:B------:R2:W-:Y:S01]  /*1180*/  STS.128 [R6+0x1020], R24 ;  /* 0x0010201806007388 */ /* 0x0005e20000000c00 */
[--C-:B------:R-:W-:Y:S02]  /*1190*/  IMAD.MOV.U32 R33, RZ, RZ, R28.reuse ;  /* 0x000000ffff217224 */ /* 0x100fe400078e001c */
[--C-:B------:R-:W-:Y:S01]  /*11a0*/  IMAD.MOV.U32 R34, RZ, RZ, R28.reuse ;  /* 0x000000ffff227224 */ /* 0x100fe200078e001c */
[----:B------:R2:W-:Y:S01]  /*11b0*/  STS.128 [R6+0x1000], R28 ;  /* 0x0010001c06007388 */ /* 0x0005e20000000c00 */
[----:B------:R-:W-:-:S05]  /*11c0*/  IMAD.MOV.U32 R35, RZ, RZ, R28 ;  /* 0x000000ffff237224 */ /* 0x000fca00078e001c */
[----:B------:R2:W-:Y:S02]  /*11d0*/  STS.128 [R6+0x1030], R32 ;  /* 0x0010302006007388 */ /* 0x0005e40000000c00 */
.L_x_96:
[----:B------:R-:W-:Y:S05]  /*11e0*/  BSYNC.RECONVERGENT B0 ;  /* 0x0000000000007941 */ /* 0x000fea0003800200 */
.L_x_95:
        /* <DEDUP_REMOVED lines=37> */
[----:B------:R-:W-:Y:S02]  /*1440*/  VIADD R41, R41, 0x20 ;  /* 0x0000002029297836 */ /* 0x000fe40000000000 */
[----:B------:R-:W-:Y:S02]  /*1450*/  IMAD.X R7, RZ, RZ, R7, P0 ;  /* 0x000000ffff077224 */ /* 0x000fe400000e0607 */
[----:B------:R-:W-:-:S02]  /*1460*/  IMAD.X R37, RZ, RZ, R37, P1 ;  /* 0x000000ffff257224 */ /* 0x000fc400008e0625 */
[----:B------:R-:W-:Y:S01]  /*1470*/  IMAD.X R39, RZ, RZ, R39, P2 ;  /* 0x000000ffff277224 */ /* 0x000fe200010e0627 */
[C---:B--2---:R-:W-:Y:S08]  /*1480*/  HMMA.16816.F32.BF16 R8, R24.reuse, R30, R8 ;  /* 0x0000001e1808723c */ /* 0x044ff00000041808 */
[----:B---3--:R-:W-:Y:S01]  /*1490*/  HMMA.16816.F32.BF16 R20, R24, R28, R20 ;  /* 0x0000001c1814723c */ /* 0x008fe20000041814 */
[----:B------:R-:W-:-:S04]  /*14a0*/  NOP ;  /* 0x0000000000007918 */ /* 0x000fc80000000000 */
[----:B------:R-:W-:-:S15]  /*14b0*/  BRA.U !UP0, `(.L_x_98) ;  /* 0xfffffff108107547 */ /* 0x000fde000b83ffff */
.L_x_94:
[----:B------:R-:W0:Y:S01]  /*14c0*/  S2R R2, SR_TID.X ;  /* 0x0000000000027919 */ /* 0x000e220000002100 */
[----:B------:R-:W1:Y:S01]  /*14d0*/  S2UR UR5, SR_CgaCtaId ;  /* 0x00000000000579c3 */ /* 0x000e620000008800 */
[----:B------:R-:W-:Y:S01]  /*14e0*/  UMOV UR4, 0x400 ;  /* 0x0000040000047882 */ /* 0x000fe20000000000 */
[----:B------:R-:W2:Y:S01]  /*14f0*/  LDCU.64 UR8, c[0x0][0x398] ;  /* 0x00007300ff0877ac */ /* 0x000ea20008000a00 */
[----:B------:R-:W3:Y:S01]  /*1500*/  S2R R3, SR_LANEID ;  /* 0x0000000000037919 */ /* 0x000ee20000000000 */
[----:B--2---:R-:W-:Y:S01]  /*1510*/  ISETP.NE.U32.AND P0, PT, RZ, UR8, PT ;  /* 0x00000008ff007c0c */ /* 0x004fe2000bf05070 */
[----:B-1----:R-:W-:-:S03]  /*1520*/  ULEA UR5, UR5, UR4, 0x18 ;  /* 0x0000000405057291 */ /* 0x002fc6000f8ec0ff */
[----:B------:R-:W-:Y:S01]  /*1530*/  ISETP.NE.AND.EX P0, PT, RZ, UR9, PT, P0 ;  /* 0x00000009ff007c0c */ /* 0x000fe2000bf05300 */
[----:B------:R-:W-:Y:S01]  /*1540*/  UIADD3 UR4, UPT, UPT, UR5, UR7, URZ ;  /* 0x0000000705047290 */ /* 0x000fe2000fffe0ff */
[--C-:B0-----:R-:W-:Y:S02]  /*1550*/  SHF.R.U32.HI R4, RZ, 0x5, R2.reuse ;  /* 0x00000005ff047819 */ /* 0x101fe40000011602 */
[----:B------:R-:W-:Y:S02]  /*1560*/  SHF.R.U32.HI R24, RZ, 0x6, R2 ;  /* 0x00000006ff187819 */ /* 0x000fe40000011602 */
[----:B------:R-:W-:Y:S02]  /*1570*/  LOP3.LUT R5, R4, 0x1, RZ, 0xc0, !PT ;  /* 0x0000000104057812 */ /* 0x000fe400078ec0ff */
[----:B---3--:R-:W-:Y:S02]  /*1580*/  SHF.R.U32.HI R4, RZ, 0x2, R3 ;  /* 0x00000002ff047819 */ /* 0x008fe40000011603 */
[----:B------:R-:W-:Y:S01]  /*1590*/  LOP3.LUT R3, R3, 0x3, RZ, 0xc0, !PT ;  /* 0x0000000303037812 */ /* 0x000fe200078ec0ff */
[----:B------:R-:W-:-:S04]  /*15a0*/  IMAD R2, R24, 0x20, R5 ;  /* 0x0000002018027824 */ /* 0x000fc800078e0205 */
[----:B------:R-:W-:Y:S01]  /*15b0*/  IMAD R4, R4, 0x20, R3 ;  /* 0x0000002004047824 */ /* 0x000fe200078e0203 */
[----:B------:R-:W-:Y:S01]  /*15c0*/  LEA R2, R2, UR4, 0x7 ;  /* 0x0000000402027c11 */ /* 0x000fe2000f8e38ff */
[----:B------:R-:W0:Y:S04]  /*15d0*/  LDCU.U8 UR4, c[0x0][0x3b4] ;  /* 0x00007680ff0477ac */ /* 0x000e280008000000 */
[C---:B------:R-:W-:Y:S02]  /*15e0*/  VIADD R3, R2.reuse, 0x2000 ;  /* 0x0000200002037836 */ /* 0x040fe40000000000 */
[----:B------:R-:W-:Y:S02]  /*15f0*/  VIADD R5, R2, 0x2040 ;  /* 0x0000204002057836 */ /* 0x000fe40000000000 */
[----:B------:R-:W1:Y:S01]  /*1600*/  LDC R2, c[0x0][0x3ac] ;  /* 0x0000eb00ff027b82 */ /* 0x000e620000000800 */
[----:B------:R-:W-:-:S02]  /*1610*/  IMAD.U32 R3, R4, 0x8, R3 ;  /* 0x0000000804037824 */ /* 0x000fc400078e0003 */
[----:B------:R-:W-:-:S03]  /*1620*/  IMAD.U32 R5, R4, 0x8, R5 ;  /* 0x0000000804057824 */ /* 0x000fc600078e0005 */
[----:B------:R-:W-:Y:S01]  /*1630*/  STS.64 [R3], R16 ;  /* 0x0000001003007388 */ /* 0x000fe20000000a00 */
[----:B0-----:R-:W-:-:S03]  /*1640*/  UPRMT UR4, UR4, 0x8880, URZ ;  /* 0x0000888004047896 */ /* 0x001fc600080000ff */
[----:B------:R-:W-:Y:S04]  /*1650*/  STS.64 [R3+0x800], R18 ;  /* 0x0008001203007388 */ /* 0x000fe80000000a00 */
[----:B------:R1:W-:Y:S01]  /*1660*/  STS.64 [R3+0x20], R12 ;  /* 0x0000200c03007388 */ /* 0x0003e20000000a00 */
[----:B------:R-:W-:-:S03]  /*1670*/  ISETP.NE.AND P1, PT, RZ, UR4, PT ;  /* 0x00000004ff007c0c */ /* 0x000fc6000bf25270 */
[----:B------:R0:W-:Y:S04]  /*1680*/  STS.64 [R3+0x820], R14 ;  /* 0x0008200e03007388 */ /* 0x0001e80000000a00 */
[----:B------:R0:W-:Y:S04]  /*1690*/  STS.64 [R5], R8 ;  /* 0x0000000805007388 */ /* 0x0001e80000000a00 */
[----:B------:R0:W-:Y:S01]  /*16a0*/  STS.64 [R5+0x800], R10 ;  /* 0x0008000a05007388 */ /* 0x0001e20000000a00 */
[----:B-1----:R-:W-:-:S03]  /*16b0*/  SHF.R.S32.HI R12, RZ, 0x1f, R2 ;  /* 0x0000001fff0c7819 */ /* 0x002fc60000011402 */
[----:B------:R0:W-:Y:S04]  /*16c0*/  STS.64 [R5+0x20], R20 ;  /* 0x0000201405007388 */ /* 0x0001e80000000a00 */
[----:B------:R0:W-:Y:S01]  /*16d0*/  STS.64 [R5+0x820], R22 ;  /* 0x0008201605007388 */ /* 0x0001e20000000a00 */
[----:B------:R-:W-:Y:S06]  /*16e0*/  BAR.SYNC.DEFER_BLOCKING 0x0 ;  /* 0x0000000000007b1d */ /* 0x000fec0000010000 */
[----:B------:R-:W-:Y:S05]  /*16f0*/  @P1 BRA P0, `(.L_x_99) ;  /* 0x00000000008c1947 */ /* 0x000fea0000000000 */
[----:B------:R-:W1:Y:S01]  /*1700*/  S2R R25, SR_CTAID.Y ;  /* 0x0000000000197919 */ /* 0x000e620000002600 */
[----:B------:R-:W-:Y:S01]  /*1710*/  LOP3.LUT R6, R0, 0x3f, RZ, 0xc0, !PT ;  /* 0x0000003f00067812 */ /* 0x000fe200078ec0ff */
[----:B------:R-:W2:Y:S01]  /*1720*/  LDCU.64 UR8, c[0x0][0x3a0] ;  /* 0x00007400ff0877ac */ /* 0x000ea20008000a00 */
[----:B0-----:R-:W-:Y:S02]  /*1730*/  IMAD.SHL.U32 R3, R24, 0x100, RZ ;  /* 0x0000010018037824 */ /* 0x001fe400078e00ff */
[----:B------:R-:W-:Y:S01]  /*1740*/  IMAD.SHL.U32 R8, R0, 0x4, RZ ;  /* 0x0000000400087824 */ /* 0x000fe200078e00ff */
[----:B------:R-:W0:Y:S01]  /*1750*/  LDCU UR4, c[0x0][0x3a8] ;  /* 0x00007500ff0477ac */ /* 0x000e220008000800 */
[----:B------:R-:W-:Y:S01]  /*1760*/  IMAD R6, R45, 0x40, R6 ;  /* 0x000000402d067824 */ /* 0x000fe200078e0206 */
[----:B------:R-:W-:Y:S02]  /*1770*/  LOP3.LUT R3, R3, UR7, RZ, 0xfc, !PT ;  /* 0x0000000703037c12 */ /* 0x000fe4000f8efcff */
[----:B------:R-:W-:-:S02]  /*1780*/  LOP3.LUT R8, R8, 0xfc, RZ, 0xc0, !PT ;  /* 0x000000fc08087812 */ /* 0x000fc400078ec0ff */
[----:B------:R-:W-:Y:S02]  /*1790*/  SHF.R.S32.HI R7, RZ, 0x1f, R6 ;  /* 0x0000001fff077819 */ /* 0x000fe40000011406 */
[----:B------:R-:W-:Y:S02]  /*17a0*/  IADD3 R3, PT, PT, R3, UR5, R8 ;  /* 0x0000000503037c10 */ /* 0x000fe4000fffe008 */
[----:B------:R-:W-:-:S03]  /*17b0*/  ISETP.GE.AND P0, PT, R6, R2, PT ;  /* 0x000000020600720c */ /* 0x000fc60003f06270 */
[----:B------:R-:W-:Y:S02]  /*17c0*/  VIADD R3, R3, 0x2000 ;  /* 0x0000200003037836 */ /* 0x000fe40000000000 */
[----:B-1----:R-:W-:-:S04]  /*17d0*/  IMAD R9, R25, 0x40, R24 ;  /* 0x0000004019097824 */ /* 0x002fc800078e0218 */
[----:B------:R-:W-:Y:S02]  /*17e0*/  IMAD R11, R12, R9, RZ ;  /* 0x000000090c0b7224 */ /* 0x000fe400078e02ff */
[----:B------:R-:W-:-:S04]  /*17f0*/  IMAD.WIDE.U32 R4, R9, R2, R6 ;  /* 0x0000000209047225 */ /* 0x000fc800078e0006 */
[----:B------:R-:W-:Y:S01]  /*1800*/  IMAD.IADD R5, R5, 0x1, R11 ;  /* 0x0000000105057824 */ /* 0x000fe200078e020b */
[----:B--2---:R-:W-:Y:S02]  /*1810*/  LEA R7, P1, R4, UR8, 0x1 ;  /* 0x0000000804077c11 */ /* 0x004fe4000f8208ff */
[----:B------:R-:W-:Y:S02]  /*1820*/  SHF.L.U64.HI R11, R2, 0x3, R12 ;  /* 0x00000003020b7819 */ /* 0x000fe4000001020c */
[----:B0-----:R-:W-:-:S09]  /*1830*/  LEA.HI.X R6, R4, UR9, R5, 0x1, P1 ;  /* 0x0000000904067c11 */ /* 0x001fd200088f0c05 */
.L_x_100:
[C---:B------:R-:W-:Y:S01]  /*1840*/  ISETP.GE.OR P1, PT, R9.reuse, UR4, P0 ;  /* 0x0000000409007c0c */ /* 0x040fe20008726670 */
[----:B------:R-:W-:-:S12]  /*1850*/  VIADD R9, R9, 0x4 ;  /* 0x0000000409097836 */ /* 0x000fd80000000000 */
[----:B------:R0:W1:Y:S01]  /*1860*/  @!P1 LDS R4, [R3] ;  /* 0x0000000003049984 */ /* 0x0000620000000800 */
[----:B------:R-:W-:Y:S02]  /*1870*/  @!P1 IMAD.MOV.U32 R5, RZ, RZ, R6 ;  /* 0x000000ffff059224 */ /* 0x000fe400078e0006 */
[----:B0-----:R-:W-:Y:S01]  /*1880*/  VIADD R3, R3, 0x400 ;  /* 0x0000040003037836 */ /* 0x001fe20000000000 */
[----:B-1----:R-:W-:-:S04]  /*1890*/  @!P1 F2FP.BF16.F32.PACK_AB R4, RZ, R4 ;  /* 0x00000004ff04923e */ /* 0x002fc800000010ff */
[----:B------:R-:W-:Y:S01]  /*18a0*/  PRMT R8, R4, 0x7610, R8 ;  /* 0x0000761004087816 */ /* 0x000fe20000000008 */
[----:B------:R-:W-:Y:S01]  /*18b0*/  @!P1 IMAD.MOV.U32 R4, RZ, RZ, R7 ;  /* 0x000000ffff049224 */ /* 0x000fe200078e0007 */
[----:B------:R-:W-:-:S04]  /*18c0*/  LEA R7, P2, R2, R7, 0x3 ;  /* 0x0000000702077211 */ /* 0x000fc800078418ff */
[----:B------:R0:W-:Y:S01]  /*18d0*/  @!P1 STG.E.U16 desc[UR10][R4.64], R8 ;  /* 0x0000000804009986 */ /* 0x0001e2000c10150a */
[C---:B------:R-:W-:Y:S01]  /*18e0*/  ISETP.GE.U32.AND P1, PT, R0.reuse, 0xf00, PT ;  /* 0x00000f000000780c */ /* 0x040fe20003f26070 */
[----:B------:R-:W-:Y:S02]  /*18f0*/  VIADD R0, R0, 0x100 ;  /* 0x0000010000007836 */ /* 0x000fe40000000000 */
[----:B------:R-:W-:-:S10]  /*1900*/  IMAD.X R6, R6, 0x1, R11, P2 ;  /* 0x0000000106067824 */ /* 0x000fd400010e060b */
[----:B0-----:R-:W-:Y:S05]  /*1910*/  @!P1 BRA `(.L_x_100) ;  /* 0xfffffffc00c89947 */ /* 0x001fea000383ffff */
[----:B------:R-:W-:Y:S05]  /*1920*/  EXIT ;  /* 0x000000000000794d */ /* 0x000fea0003800000 */
.L_x_99:
[----:B0-----:R-:W0:Y:S01]  /*1930*/  S2R R3, SR_CTAID.Y ;  /* 0x0000000000037919 */ /* 0x001e220000002600 */
[C---:B------:R-:W-:Y:S01]  /*1940*/  LOP3.LUT R6, R0.reuse, 0x3f, RZ, 0xc0, !PT ;  /* 0x0000003f00067812 */ /* 0x040fe200078ec0ff */
[----:B------:R-:W1:Y:S01]  /*1950*/  LDC.64 R4, c[0x0][0x398] ;  /* 0x0000e600ff047b82 */ /* 0x000e620000000a00 */
[----:B------:R-:W2:Y:S01]  /*1960*/  LDCU.64 UR8, c[0x0][0x3a0] ;  /* 0x00007400ff0877ac */ /* 0x000ea20008000a00 */
[----:B------:R-:W-:Y:S02]  /*1970*/  IMAD.SHL.U32 R10, R0, 0x4, RZ ;  /* 0x00000004000a7824 */ /* 0x000fe400078e00ff */
[----:B------:R-:W-:Y:S01]  /*1980*/  IMAD R6, R45, 0x40, R6 ;  /* 0x000000402d067824 */ /* 0x000fe200078e0206 */
[----:B------:R-:W3:Y:S02]  /*1990*/  LDCU UR4, c[0x0][0x3a8] ;  /* 0x00007500ff0477ac */ /* 0x000ee40008000800 */
[----:B------:R-:W-:Y:S02]  /*19a0*/  LOP3.LUT R10, R10, 0xfc, RZ, 0xc0, !PT ;  /* 0x000000fc0a0a7812 */ /* 0x000fe400078ec0ff */
[----:B------:R-:W-:-:S02]  /*19b0*/  SHF.R.S32.HI R7, RZ, 0x1f, R6 ;  /* 0x0000001fff077819 */ /* 0x000fc40000011406 */
[-C--:B------:R-:W-:Y:S01]  /*19c0*/  ISETP.GE.AND P0, PT, R6, R2.reuse, PT ;  /* 0x000000020600720c */ /* 0x080fe20003f06270 */
[----:B0-----:R-:W-:Y:S02]  /*19d0*/  IMAD R11, R3, 0x40, R24 ;  /* 0x00000040030b7824 */ /* 0x001fe400078e0218 */
[----:B------:R-:W-:Y:S02]  /*19e0*/  IMAD.SHL.U32 R3, R24, 0x100, RZ ;  /* 0x0000010018037824 */ /* 0x000fe400078e00ff */
[----:B------:R-:W-:Y:S02]  /*19f0*/  IMAD R13, R12, R11, RZ ;  /* 0x0000000b0c0d7224 */ /* 0x000fe400078e02ff */
[----:B------:R-:W-:Y:S01]  /*1a00*/  IMAD.WIDE.U32 R8, R11, R2, R6 ;  /* 0x000000020b087225 */ /* 0x000fe200078e0006 */
[----:B------:R-:W-:-:S03]  /*1a10*/  LOP3.LUT R3, R3, UR7, RZ, 0xfc, !PT ;  /* 0x0000000703037c12 */ /* 0x000fc6000f8efcff */
[----:B------:R-:W-:Y:S01]  /*1a20*/  IMAD.IADD R13, R9, 0x1, R13 ;  /* 0x00000001090d7824 */ /* 0x000fe200078e020d */
[----:B--2---:R-:W-:Y:S01]  /*1a30*/  LEA R9, P1, R8, UR8, 0x1 ;  /* 0x0000000808097c11 */ /* 0x004fe2000f8208ff */
[----:B-1----:R-:W-:Y:S01]  /*1a40*/  IMAD.WIDE R6, R6, 0x2, R4 ;  /* 0x0000000206067825 */ /* 0x002fe200078e0204 */
[----:B------:R-:W-:Y:S02]  /*1a50*/  IADD3 R3, PT, PT, R3, UR5, R10 ;  /* 0x0000000503037c10 */ /* 0x000fe4000fffe00a */
[----:B------:R-:W-:Y:S02]  /*1a60*/  LEA.HI.X R8, R8, UR9, R13, 0x1, P1 ;  /* 0x0000000908087c11 */ /* 0x000fe400088f0c0d */
[----:B------:R-:W-:Y:S01]  /*1a70*/  SHF.L.U64.HI R13, R2, 0x3, R12 ;  /* 0x00000003020d7819 */ /* 0x000fe2000001020c */
[----:B---3--:R-:W-:-:S07]  /*1a80*/  VIADD R3, R3, 0x2000 ;  /* 0x0000200003037836 */ /* 0x008fce0000000000 */
.L_x_101:
[----:B------:R-:W-:-:S13]  /*1a90*/  ISETP.GE.OR P1, PT, R11, UR4, P0 ;  /* 0x000000040b007c0c */ /* 0x000fda0008726670 */
[----:B------:R-:W2:Y:S01]  /*1aa0*/  @!P1 LDG.E.U16.CONSTANT R5, desc[UR10][R6.64] ;  /* 0x0000000a06059981 */ /* 0x000ea2000c1e9500 */
[----:B------:R-:W-:-:S03]  /*1ab0*/  VIADD R11, R11, 0x4 ;  /* 0x000000040b0b7836 */ /* 0x000fc60000000000 */
[----:B------:R0:W1:Y:S02]  /*1ac0*/  @!P1 LDS R4, [R3] ;  /* 0x0000000003049984 */ /* 0x0000640000000800 */
[----:B0-----:R-:W-:Y:S02]  /*1ad0*/  VIADD R3, R3, 0x400 ;  /* 0x0000040003037836 */ /* 0x001fe40000000000 */
[----:B--2---:R-:W-:-:S04]  /*1ae0*/  @!P1 IMAD.U32 R5, R5, 0x10000, RZ ;  /* 0x0001000005059824 */ /* 0x004fc800078e00ff */
[----:B-1----:R-:W-:Y:S01]  /*1af0*/  @!P1 FADD R4, R4, R5 ;  /* 0x0000000504049221 */ /* 0x002fe20000000000 */
[----:B------:R-:W-:-:S04]  /*1b00*/  @!P1 IMAD.MOV.U32 R5, RZ, RZ, R8 ;  /* 0x000000ffff059224 */ /* 0x000fc800078e0008 */
[----:B------:R-:W-:-:S04]  /*1b10*/  @!P1 F2FP.BF16.F32.PACK_AB R4, RZ, R4 ;  /* 0x00000004ff04923e */ /* 0x000fc800000010ff */
        /* <DEDUP_REMOVED lines=9> */
.L_x_102:
        /* <DEDUP_REMOVED lines=13> */
.L_x_114:


//--------------------- .text._ZN10mxfp4_wmma24mxfp4_matmul_wmma_kernelI6__halfEEvPKT_PKhS6_S4_PS2_iiib --------------------------
	.section	.text._ZN10mxfp4_wmma24mxfp4_matmul_wmma_kernelI6__halfEEvPKT_PKhS6_S4_PS2_iiib,"ax",@progbits
	.align	128
        .global         _ZN10mxfp4_wmma24mxfp4_matmul_wmma_kernelI6__halfEEvPKT_PKhS6_S4_PS2_iiib
        .type           _ZN10mxfp4_wmma24mxfp4_matmul_wmma_kernelI6__halfEEvPKT_PKhS6_S4_PS2_iiib,@function
        .size           _ZN10mxfp4_wmma24mxfp4_matmul_wmma_kernelI6__halfEEvPKT_PKhS6_S4_PS2_iiib,(.L_x_115 - _ZN10mxfp4_wmma24mxfp4_matmul_wmma_kernelI6__halfEEvPKT_PKhS6_S4_PS2_iiib)
        .other          _ZN10mxfp4_wmma24mxfp4_matmul_wmma_kernelI6__halfEEvPKT_PKhS6_S4_PS2_iiib,@"STO_CUDA_ENTRY STV_DEFAULT"
_ZN10mxfp4_wmma24mxfp4_matmul_wmma_kernelI6__halfEEvPKT_PKhS6_S4_PS2_iiib:
.text._ZN10mxfp4_wmma24mxfp4_matmul_wmma_kernelI6__halfEEvPKT_PKhS6_S4_PS2_iiib:
[----:B------:R-:W-:Y:S08]  /*0000*/  LDC R1, c[0x0][0x37c] ;  /* 0x0000df00ff017b82 */ /* 0x000ff00000000800 */
[----:B------:R-:W0:Y:S01]  /*0010*/  S2UR UR5, SR_CgaCtaId ;  /* 0x00000000000579c3 */ /* 0x000e220000008800 */
[----:B------:R-:W1:Y:S01]  /*0020*/  S2R R0, SR_SWINHI ;  /* 0x0000000000007919 */ /* 0x000e620000002f00 */
[----:B------:R-:W-:Y:S01]  /*0030*/  UMOV UR4, 0x400 ;  /* 0x0000040000047882 */ /* 0x000fe20000000000 */
[----:B------:R-:W2:Y:S01]  /*0040*/  LDCU UR8, c[0x0][0x3b0] ;  /* 0x00007600ff0877ac */ /* 0x000ea20008000800 */
[----:B------:R-:W-:Y:S01]  /*0050*/  CS2R R18, SRZ ;  /* 0x0000000000127805 */ /* 0x000fe2000001ff00 */
[----:B------:R-:W3:Y:S01]  /*0060*/  S2R R40, SR_TID.X ;  /* 0x0000000000287919 */ /* 0x000ee20000002100 */
[----:B------:R-:W-:-:S02]  /*0070*/  CS2R R16, SRZ ;  /* 0x0000000000107805 */ /* 0x000fc4000001ff00 */
[----:B------:R-:W-:Y:S02]  /*0080*/  CS2R R6, SRZ ;  /* 0x0000000000067805 */ /* 0x000fe4000001ff00 */
[----:B------:R-:W-:Y:S02]  /*0090*/  CS2R R4, SRZ ;  /* 0x0000000000047805 */ /* 0x000fe4000001ff00 */
[----:B------:R-:W-:Y:S02]  /*00a0*/  CS2R R10, SRZ ;  /* 0x00000000000a7805 */ /* 0x000fe4000001ff00 */
[----:B------:R-:W-:Y:S02]  /*00b0*/  CS2R R8, SRZ ;  /* 0x0000000000087805 */ /* 0x000fe4000001ff00 */
[----:B------:R-:W-:Y:S02]  /*00c0*/  CS2R R14, SRZ ;  /* 0x00000000000e7805 */ /* 0x000fe4000001ff00 */
[----:B------:R-:W-:Y:S01]  /*00d0*/  CS2R R12, SRZ ;  /* 0x00000000000c7805 */ /* 0x000fe2000001ff00 */
[----:B------:R-:W4:Y:S01]  /*00e0*/  LDCU.64 UR6, c[0x0][0x358] ;  /* 0x00006b00ff0677ac */ /* 0x000f220008000a00 */
[----:B--2---:R-:W-:-:S02]  /*00f0*/  UISETP.GE.AND UP0, UPT, UR8, 0x1, UPT ;  /* 0x000000010800788c */ /* 0x004fc4000bf06270 */
[----:B0-----:R-:W-:-:S06]  /*0100*/  ULEA UR4, UR5, UR4, 0x18 ;  /* 0x0000000405047291 */ /* 0x001fcc000f8ec0ff */
[----:B------:R-:W-:-:S05]  /*0110*/  IMAD.U32 R43, RZ, RZ, UR4 ;  /* 0x00000004ff2b7e24 */ /* 0x000fca000f8e00ff */
[----:B------:R-:W-:Y:S02]  /*0120*/  MOV R2, R43 ;  /* 0x0000002b00027202 */ /* 0x000fe40000000f00 */
[----:B-1----:R-:W-:-:S03]  /*0130*/  MOV R3, R0 ;  /* 0x0000000000037202 */ /* 0x002fc60000000f00 */
[----:B------:R-:W-:-:S05]  /*0140*/  VIADD R2, R2, 0x2000 ;  /* 0x0000200002027836 */ /* 0x000fca0000000000 */
[----:B------:R-:W-:-:S04]  /*0150*/  LOP3.LUT R41, R2, 0x3, RZ, 0xc0, !PT ;  /* 0x0000000302297812 */ /* 0x000fc800078ec0ff */
[C---:B------:R-:W-:Y:S02]  /*0160*/  ISETP.NE.U32.AND P0, PT, R41.reuse, RZ, PT ;  /* 0x000000ff2900720c */ /* 0x040fe40003f05070 */
[----:B------:R-:W-:Y:S02]  /*0170*/  IADD3 R41, PT, PT, -R41, 0x4, RZ ;  /* 0x0000000429297810 */ /* 0x000fe40007ffe1ff */
[----:B------:R-:W-:-:S04]  /*0180*/  ISETP.NE.AND.EX P0, PT, RZ, RZ, PT, P0 ;  /* 0x000000ffff00720c */ /* 0x000fc80003f05300 */
[----:B------:R-:W-:Y:S01]  /*0190*/  SEL R41, R41, RZ, P0 ;  /* 0x000000ff29297207 */ /* 0x000fe20000000000 */
[----:B---34-:R-:W-:Y:S08]  /*01a0*/  BRA.U !UP0, `(.L_x_103) ;  /* 0x0000001108787547 */ /* 0x018ff0000b800000 */
[----:B------:R-:W0:Y:S01]  /*01b0*/  S2R R21, SR_LANEID ;  /* 0x0000000000157919 */ /* 0x000e220000000000 */
[----:B------:R-:W1:Y:S01]  /*01c0*/  S2UR UR4, SR_CTAID.Y ;  /* 0x00000000000479c3 */ /* 0x000e620000002600 */
[--C-:B------:R-:W-:Y:S01]  /*01d0*/  SHF.R.U32.HI R0, RZ, 0x5, R40.reuse ;  /* 0x00000005ff007819 */ /* 0x100fe20000011628 */
[----:B------:R-:W-:Y:S01]  /*01e0*/  UIADD3 UR5, UPT, UPT, UR8, 0x1f, URZ ;  /* 0x0000001f08057890 */ /* 0x000fe2000fffe0ff */
[----:B------:R-:W2:Y:S01]  /*01f0*/  S2R R3, SR_CTAID.X ;  /* 0x0000000000037919 */ /* 0x000ea20000002500 */
[----:B------:R-:W-:Y:S01]  /*0200*/  SHF.R.U32.HI R2, RZ, 0x6, R40 ;  /* 0x00000006ff027819 */ /* 0x000fe20000011628 */
[----:B------:R-:W-:Y:S01]  /*0210*/  IMAD.SHL.U32 R39, R40, 0x8, RZ ;  /* 0x0000000828277824 */ /* 0x000fe200078e00ff */
[----:B------:R-:W-:Y:S01]  /*0220*/  LOP3.LUT R0, R0, 0x1, RZ, 0xc0, !PT ;  /* 0x0000000100007812 */ /* 0x000fe200078ec0ff */
[----:B------:R-:W-:Y:S01]  /*0230*/  USHF.R.U32.HI UR5, URZ, 0x5, UR5 ;  /* 0x00000005ff057899 */ /* 0x000fe20008011605 */
[----:B------:R-:W3:Y:S01]  /*0240*/  LDC.64 R30, c[0x0][0x388] ;  /* 0x0000e200ff1e7b82 */ /* 0x000ee20000000a00 */
[--C-:B------:R-:W-:Y:S01]  /*0250*/  IMAD R2, R2, 0x400, R43.reuse ;  /* 0x0000040002027824 */ /* 0x100fe200078e022b */
[----:B------:R-:W-:Y:S01]  /*0260*/  LOP3.LUT R39, R39, 0x18, RZ, 0xc0, !PT ;  /* 0x0000001827277812 */ /* 0x000fe200078ec0ff */
[----:B------:R-:W-:Y:S01]  /*0270*/  IMAD R43, R0, 0x800, R43 ;  /* 0x00000800002b7824 */ /* 0x000fe200078e022b */
[----:B------:R-:W4:Y:S01]  /*0280*/  LDCU UR10, c[0x0][0x3a8] ;  /* 0x00007500ff0a77ac */ /* 0x000f220008000800 */
[----:B------:R-:W-:-:S02]  /*0290*/  VIADD R36, R2, 0x20 ;  /* 0x0000002002247836 */ /* 0x000fc40000000000 */
[C---:B------:R-:W-:Y:S01]  /*02a0*/  VIADD R35, R43.reuse, 0x1400 ;  /* 0x000014002b237836 */ /* 0x040fe20000000000 */
[----:B------:R-:W2:Y:S01]  /*02b0*/  LDCU UR11, c[0x0][0x3b0] ;  /* 0x00007600ff0b77ac */ /* 0x000ea20008000800 */
[----:B------:R-:W-:Y:S01]  /*02c0*/  VIADD R37, R43, 0x1020 ;  /* 0x000010202b257836 */ /* 0x000fe20000000000 */
[----:B-1----:R-:W-:-:S06]  /*02d0*/  USHF.L.U32 UR4, UR4, 0x6, URZ ;  /* 0x0000000604047899 */ /* 0x002fcc00080006ff */
[----:B------:R-:W-:Y:S01]  /*02e0*/  LEA.HI R0, R40, UR4, RZ, 0x1e ;  /* 0x0000000428007c11 */ /* 0x000fe2000f8ff0ff */
[----:B------:R-:W-:Y:S01]  /*02f0*/  USHF.R.U32.HI UR4, URZ, 0x1, UR8 ;  /* 0x00000001ff047899 */ /* 0x000fe20008011608 */
[--C-:B0-----:R-:W-:Y:S02]  /*0300*/  SHF.R.U32.HI R19, RZ, 0x3, R21.reuse ;  /* 0x00000003ff137819 */ /* 0x101fe40000011615 */
[----:B------:R-:W-:Y:S01]  /*0310*/  LOP3.LUT R20, R21, 0x7, RZ, 0xc0, !PT ;  /* 0x0000000715147812 */ /* 0x000fe200078ec0ff */
[----:B------:R-:W-:Y:S01]  /*0320*/  IMAD.WIDE.U32 R26, R0, UR8, RZ ;  /* 0x00000008001a7c25 */ /* 0x000fe2000f8e00ff */
[----:B------:R-:W-:Y:S01]  /*0330*/  SHF.R.U32.HI R21, RZ, 0x4, R21 ;  /* 0x00000004ff157819 */ /* 0x000fe20000011615 */
[----:B------:R-:W0:Y:S02]  /*0340*/  LDCU.64 UR8, c[0x0][0x380] ;  /* 0x00007000ff0877ac */ /* 0x000e240008000a00 */
[C---:B------:R-:W-:Y:S02]  /*0350*/  IMAD.SHL.U32 R23, R19.reuse, 0x8, RZ ;  /* 0x0000000813177824 */ /* 0x040fe400078e00ff */
[----:B------:R-:W-:-:S02]  /*0360*/  IMAD.SHL.U32 R38, R19, 0x8, RZ ;  /* 0x0000000813267824 */ /* 0x000fc400078e00ff */
[--C-:B------:R-:W-:Y:S01]  /*0370*/  IMAD R19, R21, 0x8, R20.reuse ;  /* 0x0000000815137824 */ /* 0x100fe200078e0214 */
[----:B------:R-:W-:Y:S01]  /*0380*/  LOP3.LUT R22, R23, 0x8, R20, 0xe2, !PT ;  /* 0x0000000817167812 */ /* 0x000fe200078ee214 */
[----:B------:R-:W-:Y:S01]  /*0390*/  IMAD.SHL.U32 R21, R21, 0x8, RZ ;  /* 0x0000000815157824 */ /* 0x000fe200078e00ff */
[----:B------:R-:W-:Y:S02]  /*03a0*/  LOP3.LUT R38, R38, 0x8, RZ, 0xe2, !PT ;  /* 0x0000000826267812 */ /* 0x000fe400078ee2ff */
[----:B------:R-:W-:Y:S01]  /*03b0*/  SHF.L.U64.HI R23, R26, 0x1, R27 ;  /* 0x000000011a177819 */ /* 0x000fe2000001021b */
[----:B------:R-:W-:Y:S02]  /*03c0*/  IMAD R25, R22, 0x20, R21 ;  /* 0x0000002016197824 */ /* 0x000fe400078e0215 */
[----:B------:R-:W1:Y:S01]  /*03d0*/  LDC.64 R20, c[0x0][0x390] ;  /* 0x0000e400ff147b82 */ /* 0x000e620000000a00 */
[----:B------:R-:W-:Y:S01]  /*03e0*/  IMAD R38, R19, 0x20, R38 ;  /* 0x0000002013267824 */ /* 0x000fe200078e0226 */
[----:B------:R-:W-:Y:S01]  /*03f0*/  LOP3.LUT R19, R40, 0x3, RZ, 0xc0, !PT ;  /* 0x0000000328137812 */ /* 0x000fe200078ec0ff */
[----:B------:R-:W-:-:S02]  /*0400*/  IMAD.U32 R33, R25, 0x2, R2 ;  /* 0x0000000219217824 */ /* 0x000fc400078e0002 */
[----:B------:R-:W-:Y:S02]  /*0410*/  IMAD.SHL.U32 R22, R26, 0x2, RZ ;  /* 0x000000021a167824 */ /* 0x000fe400078e00ff */
[----:B--2---:R-:W-:Y:S02]  /*0420*/  IMAD R2, R3, 0x40, R40 ;  /* 0x0000004003027824 */ /* 0x004fe400078e0228 */
[----:B------:R-:W-:-:S03]  /*0430*/  IMAD.WIDE.U32 R22, R19, 0x10, R22 ;  /* 0x0000001013167825 */ /* 0x000fc600078e0016 */
[----:B------:R-:W-:Y:S01]  /*0440*/  SHF.R.S32.HI R19, RZ, 0x1f, R2 ;  /* 0x0000001fff137819 */ /* 0x000fe20000011402 */
[----:B---3--:R-:W-:Y:S01]  /*0450*/  IMAD.WIDE.U32 R30, R2, UR4, R30 ;  /* 0x00000004021e7c25 */ /* 0x008fe2000f8e001e */
[----:B0-----:R-:W-:Y:S01]  /*0460*/  IADD3 R28, P0, PT, R22, UR8, RZ ;  /* 0x00000008161c7c10 */ /* 0x001fe2000ff1e0ff */
[----:B------:R-:W0:Y:S02]  /*0470*/  LDCU UR8, c[0x0][0x3ac] ;  /* 0x00007580ff0877ac */ /* 0x000e240008000800 */
[----:B------:R-:W-:Y:S02]  /*0480*/  IMAD R29, R19, UR4, RZ ;  /* 0x00000004131d7c24 */ /* 0x000fe4000f8e02ff */
[----:B------:R-:W-:Y:S01]  /*0490*/  VIADD R3, R43, 0x1000 ;  /* 0x000010002b037836 */ /* 0x000fe20000000000 */
[----:B------:R-:W-:Y:S01]  /*04a0*/  UMOV UR4, URZ ;  /* 0x000000ff00047c82 */ /* 0x000fe20008000000 */
[----:B------:R-:W-:Y:S02]  /*04b0*/  IMAD R19, R19, UR5, RZ ;  /* 0x0000000513137c24 */ /* 0x000fe4000f8e02ff */
[----:B------:R-:W-:-:S02]  /*04c0*/  VIADD R43, R43, 0x1420 ;  /* 0x000014202b2b7836 */ /* 0x000fc40000000000 */
[----:B-1----:R-:W-:-:S04]  /*04d0*/  IMAD.WIDE.U32 R20, R2, UR5, R20 ;  /* 0x0000000502147c25 */ /* 0x002fc8000f8e0014 */
[----:B------:R-:W-:Y:S02]  /*04e0*/  IMAD.IADD R29, R31, 0x1, R29 ;  /* 0x000000011f1d7824 */ /* 0x000fe400078e021d */
[C---:B------:R-:W-:Y:S01]  /*04f0*/  IMAD.U32 R34, R38.reuse, 0x2, R3 ;  /* 0x0000000226227824 */ /* 0x040fe200078e0003 */
[----:B------:R-:W-:Y:S01]  /*0500*/  IADD3.X R3, PT, PT, R23, UR9, RZ, P0, !PT ;  /* 0x0000000917037c10 */ /* 0x000fe200087fe4ff */
[C---:B------:R-:W-:Y:S02]  /*0510*/  IMAD.U32 R35, R38.reuse, 0x2, R35 ;  /* 0x0000000226237824 */ /* 0x040fe400078e0023 */
[----:B------:R-:W-:Y:S02]  /*0520*/  IMAD.U32 R37, R38, 0x2, R37 ;  /* 0x0000000226257824 */ /* 0x000fe400078e0025 */
[----:B------:R-:W-:Y:S02]  /*0530*/  IMAD.IADD R31, R21, 0x1, R19 ;  /* 0x00000001151f7824 */ /* 0x000fe400078e0213 */
[----:B------:R-:W-:-:S02]  /*0540*/  IMAD.U32 R36, R25, 0x2, R36 ;  /* 0x0000000219247824 */ /* 0x000fc400078e0024 */
[----:B------:R-:W-:Y:S02]  /*0550*/  IMAD.U32 R38, R38, 0x2, R43 ;  /* 0x0000000226267824 */ /* 0x000fe400078e002b */
[----:B------:R-:W-:Y:S02]  /*0560*/  IMAD.MOV.U32 R32, RZ, RZ, R20 ;  /* 0x000000ffff207224 */ /* 0x000fe400078e0014 */
[----:B0---4-:R-:W-:-:S07]  /*0570*/  IMAD.MOV.U32 R19, RZ, RZ, RZ ;  /* 0x000000ffff137224 */ /* 0x011fce00078e00ff */
.L_x_107:
[----:B------:R-:W-:Y:S02]  /*0580*/  ISETP.GE.AND P0, PT, R39, UR11, PT ;  /* 0x0000000b27007c0c */ /* 0x000fe4000bf06270 */
[----:B------:R-:W-:Y:S02]  /*0590*/  CS2R R20, SRZ ;  /* 0x0000000000147805 */ /* 0x000fe4000001ff00 */
[----:B------:R-:W-:Y:S02]  /*05a0*/  CS2R R22, SRZ ;  /* 0x0000000000167805 */ /* 0x000fe4000001ff00 */
[----:B------:R-:W-:-:S13]  /*05b0*/  ISETP.LT.AND P0, PT, R0, UR10, !P0 ;  /* 0x0000000a00007c0c */ /* 0x000fda000c701270 */
[----:B------:R-:W-:Y:S02]  /*05c0*/  @P0 IMAD.MOV.U32 R24, RZ, RZ, R28 ;  /* 0x000000ffff180224 */ /* 0x000fe400078e001c */
[----:B------:R-:W-:-:S05]  /*05d0*/  @P0 IMAD.MOV.U32 R25, RZ, RZ, R3 ;  /* 0x000000ffff190224 */ /* 0x000fca00078e0003 */
[----:B------:R-:W2:Y:S01]  /*05e0*/  @P0 LDG.E.128.CONSTANT R20, desc[UR6][R24.64] ;  /* 0x0000000618140981 */ /* 0x000ea2000c1e9d00 */
[----:B------:R-:W-:Y:S01]  /*05f0*/  MOV R43, 0x400 ;  /* 0x00000400002b7802 */ /* 0x000fe20000000f00 */
[----:B------:R-:W-:Y:S01]  /*0600*/  BSSY.RECONVERGENT B0, `(.L_x_104) ;  /* 0x00000be000007945 */ /* 0x000fe20003800200 */
[----:B------:R-:W-:Y:S01]  /*0610*/  ISETP.GT.U32.AND P0, PT, R40, 0x3f, PT ;  /* 0x0000003f2800780c */ /* 0x000fe20003f04070 */
[----:B------:R-:W0:Y:S02]  /*0620*/  S2R R26, SR_CgaCtaId ;  /* 0x00000000001a7919 */ /* 0x000e240000008800 */
[----:B0-----:R-:W-:-:S05]  /*0630*/  LEA R43, R26, R43, 0x18 ;  /* 0x0000002b1a2b7211 */ /* 0x001fca00078ec0ff */
[----:B------:R-:W-:-:S05]  /*0640*/  IMAD R26, R40, 0x10, R43 ;  /* 0x00000010281a7824 */ /* 0x000fca00078e022b */
[----:B--2---:R0:W-:Y:S01]  /*0650*/  STS.128 [R26], R20 ;  /* 0x000000141a007388 */ /* 0x0041e20000000c00 */
        /* <DEDUP_REMOVED lines=21> */
[----:B------:R-:W-:Y:S01]  /*07b0*/  LOP3.LUT R20, R20, 0x7777, RZ, 0xc0, !PT ;  /* 0x0000777714147812 */ /* 0x000fe200078ec0ff */
[----:B------:R-:W-:Y:S01]  /*07c0*/  IMAD.MOV.U32 R26, RZ, RZ, R32 ;  /* 0x000000ffff1a7224 */ /* 0x000fe200078e0020 */
[----:B------:R-:W-:Y:S02]  /*07d0*/  SHF.R.U32.HI R24, RZ, 0x10, R24 ;  /* 0x00000010ff187819 */ /* 0x000fe40000011618 */
[-C--:B------:R-:W-:Y:S02]  /*07e0*/  PRMT R25, R25, R20.reuse, 0xc080604 ;  /* 0x0c08060419197416 */ /* 0x080fe40000000014 */
[----:B------:R-:W-:Y:S01]  /*07f0*/  PRMT R20, R27, R20, 0xf4f8fafc ;  /* 0xf4f8fafc1b147416 */ /* 0x000fe20000000014 */
[----:B------:R-:W-:-:S03]  /*0800*/  IMAD.MOV.U32 R27, RZ, RZ, R31 ;  /* 0x000000ffff1b7224 */ /* 0x000fc600078e001f */
[----:B------:R-:W-:Y:S02]  /*0810*/  PRMT R25, R25, R24, R20 ;  /* 0x0000001819197216 */ /* 0x000fe40000000014 */
[----:B------:R0:W2:Y:S02]  /*0820*/  LDG.E.U8.CONSTANT R20, desc[UR6][R26.64] ;  /* 0x000000061a147981 */ /* 0x0000a4000c1e9100 */
[C-C-:B------:R-:W-:Y:S02]  /*0830*/  PRMT R45, R42.reuse, 0x6420, R25.reuse ;  /* 0x000064202a2d7816 */ /* 0x140fe40000000019 */
[----:B------:R-:W-:Y:S02]  /*0840*/  PRMT R42, R42, 0x7531, R25 ;  /* 0x000075312a2a7816 */ /* 0x000fe40000000019 */
[----:B------:R-:W1:Y:S08]  /*0850*/  I2F.S8 R25, R45 ;  /* 0x0000002d00197306 */ /* 0x000e700000001400 */
[----:B0-----:R-:W0:Y:S08]  /*0860*/  I2F.S8 R27, R42 ;  /* 0x0000002a001b7306 */ /* 0x001e300000001400 */
[----:B------:R-:W3:Y:S01]  /*0870*/  I2F.S8 R26, R42.B2 ;  /* 0x2000002a001a7306 */ /* 0x000ee20000001400 */
[----:B--2---:R-:W-:-:S05]  /*0880*/  IMAD.SHL.U32 R20, R20, 0x800000, RZ ;  /* 0x0080000014147824 */ /* 0x004fca00078e00ff */
[----:B------:R-:W-:-:S05]  /*0890*/  LOP3.LUT R20, R20, 0x7f800000, RZ, 0xc0, !PT ;  /* 0x7f80000014147812 */ /* 0x000fca00078ec0ff */
[----:B------:R-:W-:-:S04]  /*08a0*/  FMUL R44, R20, 0.5 ;  /* 0x3f000000142c7820 */ /* 0x000fc80000400000 */
[C---:B-1----:R-:W-:Y:S01]  /*08b0*/  FMUL R24, R44.reuse, R25 ;  /* 0x000000192c187220 */ /* 0x042fe20000400000 */
[C---:B0-----:R-:W-:Y:S01]  /*08c0*/  FMUL R25, R44.reuse, R27 ;  /* 0x0000001b2c197220 */ /* 0x041fe20000400000 */
[----:B---3--:R-:W-:Y:S01]  /*08d0*/  FMUL R26, R44, R26 ;  /* 0x0000001a2c1a7220 */ /* 0x008fe20000400000 */
[----:B------:R-:W0:Y:S03]  /*08e0*/  I2F.S8 R27, R42.B1 ;  /* 0x1000002a001b7306 */ /* 0x000e260000001400 */
[----:B------:R-:W-:-:S05]  /*08f0*/  F2FP.F16.F32.PACK_AB R24, R25, R24 ;  /* 0x000000181918723e */ /* 0x000fca00000000ff */
[----:B------:R-:W1:Y:S01]  /*0900*/  I2F.S8 R25, R45.B1 ;  /* 0x1000002d00197306 */ /* 0x000e620000001400 */
[----:B0-----:R-:W-:-:S07]  /*0910*/  FMUL R20, R44, R27 ;  /* 0x0000001b2c147220 */ /* 0x001fce0000400000 */
[----:B------:R-:W0:Y:S01]  /*0920*/  I2F.S8 R27, R45.B3 ;  /* 0x3000002d001b7306 */ /* 0x000e220000001400 */
[----:B-1----:R-:W-:-:S05]  /*0930*/  FMUL R25, R44, R25 ;  /* 0x000000192c197220 */ /* 0x002fca0000400000 */
[----:B------:R-:W-:Y:S02]  /*0940*/  F2FP.F16.F32.PACK_AB R25, R20, R25 ;  /* 0x000000191419723e */ /* 0x000fe400000000ff */
[----:B------:R-:W1:Y:S01]  /*0950*/  I2F.S8 R20, R45.B2 ;  /* 0x2000002d00147306 */ /* 0x000e620000001400 */
[----:B0-----:R-:W-:-:S07]  /*0960*/  FMUL R27, R44, R27 ;  /* 0x0000001b2c1b7220 */ /* 0x001fce0000400000 */
[----:B------:R0:W2:Y:S01]  /*0970*/  I2F.S8 R45, R42.B3 ;  /* 0x3000002a002d7306 */ /* 0x0000a20000001400 */
[----:B-1----:R-:W-:Y:S01]  /*0980*/  FMUL R20, R44, R20 ;  /* 0x000000142c147220 */ /* 0x002fe20000400000 */
[----:B0-----:R-:W-:-:S04]  /*0990*/  IMAD R42, R40, 0x40, R43 ;  /* 0x00000040282a7824 */ /* 0x001fc800078e022b */
[----:B------:R-:W-:Y:S01]  /*09a0*/  F2FP.F16.F32.PACK_AB R26, R26, R20 ;  /* 0x000000141a1a723e */ /* 0x000fe200000000ff */
[----:B------:R-:W-:Y:S02]  /*09b0*/  IMAD.U32 R20, RZ, RZ, UR5 ;  /* 0x00000005ff147e24 */ /* 0x000fe4000f8e00ff */
[----:B--2---:R-:W-:-:S05]  /*09c0*/  FMUL R45, R44, R45 ;  /* 0x0000002d2c2d7220 */ /* 0x004fca0000400000 */
[----:B------:R-:W-:Y:S02]  /*09d0*/  F2FP.F16.F32.PACK_AB R27, R45, R27 ;  /* 0x0000001b2d1b723e */ /* 0x000fe400000000ff */
[----:B------:R-:W-:-:S03]  /*09e0*/  LOP3.LUT R45, R21, 0x7777, RZ, 0xc0, !PT ;  /* 0x00007777152d7812 */ /* 0x000fc600078ec0ff */
[----:B------:R0:W-:Y:S01]  /*09f0*/  STS.128 [R42+0x1000], R24 ;  /* 0x001000182a007388 */ /* 0x0001e20000000c00 */
[----:B------:R-:W-:Y:S01]  /*0a00*/  PRMT R20, R20, R45, 0xc080604 ;  /* 0x0c08060414147416 */ /* 0x000fe2000000002d */
[----:B0-----:R-:W-:Y:S02]  /*0a10*/  IMAD.U32 R24, RZ, RZ, UR9 ;  /* 0x00000009ff187e24 */ /* 0x001fe4000f8e00ff */
[----:B------:R-:W-:-:S03]  /*0a20*/  IMAD.U32 R26, RZ, RZ, UR9 ;  /* 0x00000009ff1a7e24 */ /* 0x000fc6000f8e00ff */
[----:B------:R-:W-:Y:S02]  /*0a30*/  PRMT R25, R24, R45, 0xf4f8fafc ;  /* 0xf4f8fafc18197416 */ /* 0x000fe4000000002d */
[--C-:B------:R-:W-:Y:S02]  /*0a40*/  SHF.R.U32.HI R45, RZ, 0x1, R21.reuse ;  /* 0x00000001ff2d7819 */ /* 0x100fe40000011615 */
[----:B------:R-:W-:Y:S02]  /*0a50*/  SHF.R.U32.HI R21, RZ, 0x10, R21 ;  /* 0x00000010ff157819 */ /* 0x000fe40000011615 */
[----:B------:R-:W-:Y:S02]  /*0a60*/  LOP3.LUT R45, R45, 0x44444444, RZ, 0xc0, !PT ;  /* 0x444444442d2d7812 */ /* 0x000fe400078ec0ff */
[----:B------:R-:W-:Y:S02]  /*0a70*/  LOP3.LUT R21, R21, 0x7777, RZ, 0xc0, !PT ;  /* 0x0000777715157812 */ /* 0x000fe400078ec0ff */
[----:B------:R-:W-:-:S04]  /*0a80*/  LOP3.LUT R45, R45, 0x32103210, RZ, 0xfc, !PT ;  /* 0x321032102d2d7812 */ /* 0x000fc800078efcff */
[----:B------:R-:W-:Y:S02]  /*0a90*/  LOP3.LUT R24, R45, 0x7654, RZ, 0xc0, !PT ;  /* 0x000076542d187812 */ /* 0x000fe400078ec0ff */
[----:B------:R-:W-:Y:S02]  /*0aa0*/  SHF.R.U32.HI R45, RZ, 0x10, R45 ;  /* 0x00000010ff2d7819 */ /* 0x000fe4000001162d */
[----:B------:R-:W-:Y:S01]  /*0ab0*/  PRMT R20, R20, R24, R25 ;  /* 0x0000001814147216 */ /* 0x000fe20000000019 */
[----:B------:R-:W-:-:S05]  /*0ac0*/  IMAD.U32 R24, RZ, RZ, UR5 ;  /* 0x00000005ff187e24 */ /* 0x000fca000f8e00ff */
        /* <DEDUP_REMOVED lines=14> */
[C---:B-1----:R-:W-:Y:S01]  /*0bb0*/  FMUL R26, R44.reuse, R25 ;  /* 0x000000192c1a7220 */ /* 0x042fe20000400000 */
[----:B0-----:R-:W-:-:S05]  /*0bc0*/  FMUL R21, R44, R21 ;  /* 0x000000152c157220 */ /* 0x001fca0000400000 */
[----:B------:R-:W-:Y:S02]  /*0bd0*/  F2FP.F16.F32.PACK_AB R25, R26, R21 ;  /* 0x000000151a19723e */ /* 0x000fe400000000ff */
[----:B------:R-:W0:Y:S08]  /*0be0*/  I2F.S8 R21, R45.B2 ;  /* 0x2000002d00157306 */ /* 0x000e300000001400 */
[----:B------:R-:W1:Y:S01]  /*0bf0*/  I2F.S8 R45, R20.B3 ;  /* 0x30000014002d7306 */ /* 0x000e620000001400 */
[----:B0-----:R-:W-:-:S07]  /*0c00*/  FMUL R21, R44, R21 ;  /* 0x000000152c157220 */ /* 0x001fce0000400000 */
[----:B------:R-:W0:Y:S01]  /*0c10*/  I2F.S8 R20, R20.B2 ;  /* 0x2000001400147306 */ /* 0x000e220000001400 */
[----:B-1----:R-:W-:-:S05]  /*0c20*/  FMUL R45, R44, R45 ;  /* 0x0000002d2c2d7220 */ /* 0x002fca0000400000 */
[----:B------:R-:W-:Y:S01]  /*0c30*/  F2FP.F16.F32.PACK_AB R27, R45, R27 ;  /* 0x0000001b2d1b723e */ /* 0x000fe200000000ff */
[----:B------:R-:W-:Y:S02]  /*0c40*/  IMAD.U32 R45, RZ, RZ, UR5 ;  /* 0x00000005ff2d7e24 */ /* 0x000fe4000f8e00ff */
[----:B0-----:R-:W-:Y:S01]  /*0c50*/  FMUL R26, R44, R20 ;  /* 0x000000142c1a7220 */ /* 0x001fe20000400000 */
[----:B------:R-:W-:-:S04]  /*0c60*/  LOP3.LUT R20, R22, 0x7777, RZ, 0xc0, !PT ;  /* 0x0000777716147812 */ /* 0x000fc800078ec0ff */
[----:B------:R-:W-:Y:S02]  /*0c70*/  F2FP.F16.F32.PACK_AB R26, R26, R21 ;  /* 0x000000151a1a723e */ /* 0x000fe400000000ff */
[--C-:B------:R-:W-:Y:S02]  /*0c80*/  SHF.R.U32.HI R21, RZ, 0x1, R22.reuse ;  /* 0x00000001ff157819 */ /* 0x100fe40000011616 */
[----:B------:R-:W-:Y:S01]  /*0c90*/  SHF.R.U32.HI R22, RZ, 0x10, R22 ;  /* 0x00000010ff167819 */ /* 0x000fe20000011616 */
[----:B------:R0:W-:Y:S01]  /*0ca0*/  STS.128 [R42+0x1010], R24 ;  /* 0x001010182a007388 */ /* 0x0001e20000000c00 */
[----:B------:R-:W-:Y:S02]  /*0cb0*/  LOP3.LUT R21, R21, 0x44444444, RZ, 0xc0, !PT ;  /* 0x4444444415157812 */ /* 0x000fe400078ec0ff */
[----:B------:R-:W-:Y:S02]  /*0cc0*/  PRMT R45, R45, R20, 0xc080604 ;  /* 0x0c0806042d2d7416 */ /* 0x000fe40000000014 */
[----:B------:R-:W-:-:S02]  /*0cd0*/  LOP3.LUT R21, R21, 0x32103210, RZ, 0xfc, !PT ;  /* 0x3210321015157812 */ /* 0x000fc400078efcff */
[----:B------:R-:W-:Y:S01]  /*0ce0*/  LOP3.LUT R22, R22, 0x7777, RZ, 0xc0, !PT ;  /* 0x0000777716167812 */ /* 0x000fe200078ec0ff */
[----:B0-----:R-:W-:Y:S01]  /*0cf0*/  IMAD.U32 R25, RZ, RZ, UR9 ;  /* 0x00000009ff197e24 */ /* 0x001fe2000f8e00ff */
[----:B------:R-:W-:Y:S01]  /*0d00*/  LOP3.LUT R24, R21, 0x7654, RZ, 0xc0, !PT ;  /* 0x0000765415187812 */ /* 0x000fe200078ec0ff */
[----:B------:R-:W-:Y:S01]  /*0d10*/  IMAD.U32 R27, RZ, RZ, UR9 ;  /* 0x00000009ff1b7e24 */ /* 0x000fe2000f8e00ff */
[----:B------:R-:W-:Y:S02]  /*0d20*/  SHF.R.U32.HI R21, RZ, 0x10, R21 ;  /* 0x00000010ff157819 */ /* 0x000fe40000011615 */
[----:B------:R-:W-:Y:S01]  /*0d30*/  PRMT R20, R25, R20, 0xf4f8fafc ;  /* 0xf4f8fafc19147416 */ /* 0x000fe20000000014 */
[----:B------:R-:W-:-:S03]  /*0d40*/  IMAD.U32 R25, RZ, RZ, UR5 ;  /* 0x00000005ff197e24 */ /* 0x000fc6000f8e00ff */
[----:B------:R-:W-:Y:S02]  /*0d50*/  PRMT R20, R45, R24, R20 ;  /* 0x000000182d147216 */ /* 0x000fe40000000014 */
        /* <DEDUP_REMOVED lines=18> */
[----:B------:R0:W2:Y:S01]  /*0e80*/  I2F.S8 R22, R21.B3 ;  /* 0x3000001500167306 */ /* 0x0000a20000001400 */
[----:B-1----:R-:W-:-:S07]  /*0e90*/  FMUL R45, R44, R45 ;  /* 0x0000002d2c2d7220 */ /* 0x002fce0000400000 */
[----:B------:R-:W1:Y:S01]  /*0ea0*/  I2F.S8 R27, R20.B3 ;  /* 0x30000014001b7306 */ /* 0x000e620000001400 */
[----:B0-----:R-:W-:Y:S02]  /*0eb0*/  LOP3.LUT R21, R23, 0x7777, RZ, 0xc0, !PT ;  /* 0x0000777717157812 */ /* 0x001fe400078ec0ff */
[----:B------:R-:W-:Y:S01]  /*0ec0*/  F2FP.F16.F32.PACK_AB R26, R45, R26 ;  /* 0x0000001a2d1a723e */ /* 0x000fe200000000ff */
[----:B------:R-:W-:Y:S02]  /*0ed0*/  IMAD.U32 R45, RZ, RZ, UR5 ;  /* 0x00000005ff2d7e24 */ /* 0x000fe4000f8e00ff */
[C---:B--2---:R-:W-:Y:S01]  /*0ee0*/  FMUL R22, R44.reuse, R22 ;  /* 0x000000162c167220 */ /* 0x044fe20000400000 */
[----:B-1----:R-:W-:-:S05]  /*0ef0*/  FMUL R27, R44, R27 ;  /* 0x0000001b2c1b7220 */ /* 0x002fca0000400000 */
[----:B------:R-:W-:Y:S02]  /*0f00*/  F2FP.F16.F32.PACK_AB R27, R27, R22 ;  /* 0x000000161b1b723e */ /* 0x000fe400000000ff */
[--C-:B------:R-:W-:Y:S02]  /*0f10*/  SHF.R.U32.HI R22, RZ, 0x1, R23.reuse ;  /* 0x00000001ff167819 */ /* 0x100fe40000011617 */
[----:B------:R-:W-:Y:S01]  /*0f20*/  SHF.R.U32.HI R23, RZ, 0x10, R23 ;  /* 0x00000010ff177819 */ /* 0x000fe20000011617 */
[----:B------:R0:W-:Y:S01]  /*0f30*/  STS.128 [R42+0x1020], R24 ;  /* 0x001020182a007388 */ /* 0x0001e20000000c00 */
[----:B------:R-:W-:Y:S02]  /*0f40*/  LOP3.LUT R22, R22, 0x44444444, RZ, 0xc0, !PT ;  /* 0x4444444416167812 */ /* 0x000fe400078ec0ff */
[----:B------:R-:W-:Y:S02]  /*0f50*/  LOP3.LUT R23, R23, 0x7777, RZ, 0xc0, !PT ;  /* 0x0000777717177812 */ /* 0x000fe400078ec0ff */
[----:B------:R-:W-:-:S02]  /*0f60*/  LOP3.LUT R20, R22, 0x32103210, RZ, 0xfc, !PT ;  /* 0x3210321016147812 */ /* 0x000fc400078efcff */
[----:B------:R-:W-:Y:S02]  /*0f70*/  PRMT R22, R45, R21, 0xc080604 ;  /* 0x0c0806042d167416 */ /* 0x000fe40000000015 */
[----:B------:R-:W-:Y:S02]  /*0f80*/  LOP3.LUT R45, R20, 0x7654, RZ, 0xc0, !PT ;  /* 0x00007654142d7812 */ /* 0x000fe400078ec0ff */
[----:B------:R-:W-:Y:S01]  /*0f90*/  SHF.R.U32.HI R20, RZ, 0x10, R20 ;  /* 0x00000010ff147819 */ /* 0x000fe20000011614 */
[----:B0-----:R-:W-:-:S05]  /*0fa0*/  IMAD.U32 R24, RZ, RZ, UR9 ;  /* 0x00000009ff187e24 */ /* 0x001fca000f8e00ff */
[----:B------:R-:W-:-:S04]  /*0fb0*/  PRMT R21, R24, R21, 0xf4f8fafc ;  /* 0xf4f8fafc18157416 */ /* 0x000fc80000000015 */
        /* <DEDUP_REMOVED lines=12> */
[----:B------:R-:W-:Y:S01]  /*1080*/  I2F.S8 R21, R22.B2 ;  /* 0x2000001600157306 */ /* 0x000fe20000001400 */
[----:B------:R-:W-:Y:S01]  /*1090*/  F2FP.F16.F32.PACK_AB R20, R45, R20 ;  /* 0x000000142d14723e */ /* 0x000fe200000000ff */
[----:B0-----:R-:W-:-:S06]  /*10a0*/  FMUL R27, R44, R27 ;  /* 0x0000001b2c1b7220 */ /* 0x001fcc0000400000 */
[----:B------:R-:W0:Y:S08]  /*10b0*/  I2F.S8 R45, R24.B2 ;  /* 0x20000018002d7306 */ /* 0x000e300000001400 */
[----:B------:R0:W1:Y:S08]  /*10c0*/  I2F.S8 R23, R22.B3 ;  /* 0x3000001600177306 */ /* 0x0000700000001400 */
[----:B------:R-:W2:Y:S01]  /*10d0*/  I2F.S8 R26, R24.B1 ;  /* 0x10000018001a7306 */ /* 0x000ea20000001400 */
[C---:B0-----:R-:W-:Y:S01]  /*10e0*/  FMUL R22, R44.reuse, R45 ;  /* 0x0000002d2c167220 */ /* 0x041fe20000400000 */
[C---:B------:R-:W-:Y:S01]  /*10f0*/  FMUL R45, R44.reuse, R21 ;  /* 0x000000152c2d7220 */ /* 0x040fe20000400000 */
[----:B-1----:R-:W-:-:S05]  /*1100*/  FMUL R23, R44, R23 ;  /* 0x000000172c177220 */ /* 0x002fca0000400000 */
[----:B------:R-:W0:Y:S01]  /*1110*/  I2F.S8 R25, R24.B3 ;  /* 0x3000001800197306 */ /* 0x000e220000001400 */
[----:B------:R-:W-:Y:S01]  /*1120*/  F2FP.F16.F32.PACK_AB R22, R22, R45 ;  /* 0x0000002d1616723e */ /* 0x000fe200000000ff */
[----:B--2---:R-:W-:-:S05]  /*1130*/  FMUL R26, R44, R26 ;  /* 0x0000001a2c1a7220 */ /* 0x004fca0000400000 */
[----:B------:R-:W-:Y:S01]  /*1140*/  F2FP.F16.F32.PACK_AB R21, R26, R27 ;  /* 0x0000001b1a15723e */ /* 0x000fe200000000ff */
[----:B0-----:R-:W-:-:S05]  /*1150*/  FMUL R44, R44, R25 ;  /* 0x000000192c2c7220 */ /* 0x001fca0000400000 */
[----:B------:R-:W-:-:S05]  /*1160*/  F2FP.F16.F32.PACK_AB R23, R44, R23 ;  /* 0x000000172c17723e */ /* 0x000fca00000000ff */
[----:B------:R1:W-:Y:S01]  /*1170*/  STS.128 [R42+0x1030], R20 ;  /* 0x001030142a007388 */ /* 0x0003e20000000c00 */
[----:B------:R-:W-:Y:S05]  /*1180*/  BRA `(.L_x_105) ;  /* 0x0000000000147947 */ /* 0x000fea0003800000 */
.L_x_106:
[----:B0-----:R-:W-:-:S05]  /*1190*/  IMAD R20, R40, 0x40, R43 ;  /* 0x0000004028147824 */ /* 0x001fca00078e022b */
[----:B------:R2:W-:Y:S04]  /*11a0*/  STS.128 [R20+0x1000], RZ ;  /* 0x001000ff14007388 */ /* 0x0005e80000000c00 */
[----:B------:R2:W-:Y:S04]  /*11b0*/  STS.128 [R20+0x1010], RZ ;  /* 0x001010ff14007388 */ /* 0x0005e80000000c00 */
[----:B------:R2:W-:Y:S04]  /*11c0*/  STS.128 [R20+0x1020], RZ ;  /* 0x001020ff14007388 */ /* 0x0005e80000000c00 */
[----:B------:R2:W-:Y:S02]  /*11d0*/  STS.128 [R20+0x1030], RZ ;  /* 0x001030ff14007388 */ /* 0x0005e40000000c00 */
.L_x_105:
[----:B------:R-:W-:Y:S05]  /*11e0*/  BSYNC.RECONVERGENT B0 ;  /* 0x0000000000007941 */ /* 0x000fea0003800200 */
.L_x_104:
[----:B------:R-:W-:Y:S01]  /*11f0*/  BAR.SYNC.DEFER_BLOCKING 0x0 ;  /* 0x0000000000007b1d */ /* 0x000fe20000010000 */
[----:B------:R-:W-:Y:S01]  /*1200*/  UIADD3 UR4, UPT, UPT, UR4, 0x20, URZ ;  /* 0x0000002004047890 */ /* 0x000fe2000fffe0ff */
[----:B------:R-:W-:Y:S01]  /*1210*/  IADD3 R28, P0, PT, R28, 0x40, RZ ;  /* 0x000000401c1c7810 */ /* 0x000fe20007f1e0ff */
[----:B------:R-:W-:Y:S01]  /*1220*/  VIADD R39, R39, 0x20 ;  /* 0x0000002027277836 */ /* 0x000fe20000000000 */
[----:B------:R-:W-:Y:S01]  /*1230*/  IADD3 R30, P1, PT, R30, 0x10, RZ ;  /* 0x000000101e1e7810 */ /* 0x000fe20007f3e0ff */
[----:B------:R-:W-:Y:S01]  /*1240*/  UISETP.GE.AND UP0, UPT, UR4, UR11, UPT ;  /* 0x0000000b0400728c */ /* 0x000fe2000bf06270 */
[----:B------:R-:W-:Y:S01]  /*1250*/  IADD3 R32, P2, PT, R32, 0x1, RZ ;  /* 0x0000000120207810 */ /* 0x000fe20007f5e0ff */
[----:B------:R-:W-:Y:S02]  /*1260*/  IMAD.X R3, RZ, RZ, R3, P0 ;  /* 0x000000ffff037224 */ /* 0x000fe400000e0603 */
[----:B------:R-:W-:Y:S02]  /*1270*/  IMAD.X R29, RZ, RZ, R29, P1 ;  /* 0x000000ffff1d7224 */ /* 0x000fe400008e061d */
[----:B------:R-:W-:Y:S01]  /*1280*/  IMAD.X R31, RZ, RZ, R31, P2 ;  /* 0x000000ffff1f7224 */ /* 0x000fe200010e061f */
[----:B012---:R-:W-:Y:S04]  /*1290*/  LDSM.16.M88.4 R20, [R33] ;  /* 0x000000002114783b */ /* 0x007fe80000000200 */
        /* <DEDUP_REMOVED lines=15> */
.L_x_103:
[----:B------:R-:W0:Y:S01]  /*1390*/  S2R R21, SR_LANEID ;  /* 0x0000000000157919 */ /* 0x000e220000000000 */
[----:B------:R-:W-:Y:S01]  /*13a0*/  IMAD.SHL.U32 R2, R40, 0x4, RZ ;  /* 0x0000000428027824 */ /* 0x000fe200078e00ff */
[----:B------:R-:W-:Y:S01]  /*13b0*/  SHF.R.U32.HI R3, RZ, 0x6, R40 ;  /* 0x00000006ff037819 */ /* 0x000fe20000011628 */
[----:B------:R-:W1:Y:S01]  /*13c0*/  LDCU.U8 UR4, c[0x0][0x3b4] ;  /* 0x00007680ff0477ac */ /* 0x000e620008000000 */
[----:B------:R-:W2:Y:S02]  /*13d0*/  S2R R23, SR_CTAID.X ;  /* 0x0000000000177919 */ /* 0x000ea40000002500 */
[----:B------:R-:W-:Y:S01]  /*13e0*/  LOP3.LUT R0, R2, 0x80, RZ, 0xc0, !PT ;  /* 0x0000008002007812 */ /* 0x000fe200078ec0ff */
[----:B------:R-:W3:Y:S01]  /*13f0*/  LDCU.64 UR8, c[0x0][0x398] ;  /* 0x00007300ff0877ac */ /* 0x000ee20008000a00 */
[----:B------:R-:W4:Y:S03]  /*1400*/  S2R R22, SR_CTAID.Y ;  /* 0x0000000000167919 */ /* 0x000f260000002600 */
[----:B------:R-:W-:-:S05]  /*1410*/  IMAD R0, R3, 0x1000, R0 ;  /* 0x0000100003007824 */ /* 0x000fca00078e0200 */
[----:B------:R-:W-:Y:S01]  /*1420*/  IADD3 R0, PT, PT, R0, R43, R41 ;  /* 0x0000002b00007210 */ /* 0x000fe20007ffe029 */
[----:B-1----:R-:W-:Y:S01]  /*1430*/  UPRMT UR4, UR4, 0x8880, URZ ;  /* 0x0000888004047896 */ /* 0x002fe200080000ff */
[----:B---3--:R-:W-:-:S05]  /*1440*/  ISETP.NE.U32.AND P0, PT, RZ, UR8, PT ;  /* 0x00000008ff007c0c */ /* 0x008fca000bf05070 */
[----:B------:R-:W-:Y:S02]  /*1450*/  ISETP.NE.AND P1, PT, RZ, UR4, PT ;  /* 0x00000004ff007c0c */ /* 0x000fe4000bf25270 */
[----:B------:R-:W-:Y:S02]  /*1460*/  ISETP.NE.AND.EX P0, PT, RZ, UR9, PT, P0 ;  /* 0x00000009ff007c0c */ /* 0x000fe4000bf05300 */
[----:B0-----:R-:W-:Y:S02]  /*1470*/  SHF.R.U32.HI R20, RZ, 0x2, R21 ;  /* 0x00000002ff147819 */ /* 0x001fe40000011615 */
[----:B------:R-:W-:-:S05]  /*1480*/  LOP3.LUT R21, R21, 0x3, RZ, 0xc0, !PT ;  /* 0x0000000315157812 */ /* 0x000fca00078ec0ff */
[----:B------:R-:W-:Y:S02]  /*1490*/  IMAD R21, R20, 0x20, R21 ;  /* 0x0000002014157824 */ /* 0x000fe400078e0215 */
[C---:B------:R-:W-:Y:S02]  /*14a0*/  VIADD R20, R0.reuse, 0x2000 ;  /* 0x0000200000147836 */ /* 0x040fe40000000000 */
[----:B------:R-:W-:Y:S02]  /*14b0*/  VIADD R0, R0, 0x2040 ;  /* 0x0000204000007836 */ /* 0x000fe40000000000 */
[C---:B------:R-:W-:Y:S02]  /*14c0*/  IMAD.U32 R20, R21.reuse, 0x8, R20 ;  /* 0x0000000815147824 */ /* 0x040fe400078e0014 */
[----:B------:R-:W-:Y:S02]  /*14d0*/  IMAD.U32 R21, R21, 0x8, R0 ;  /* 0x0000000815157824 */ /* 0x000fe400078e0000 */
[----:B------:R-:W0:Y:S01]  /*14e0*/  LDC R0, c[0x0][0x3ac] ;  /* 0x0000eb00ff007b82 */ /* 0x000e220000000800 */
[----:B------:R-:W-:Y:S04]  /*14f0*/  STS.64 [R20], R12 ;  /* 0x0000000c14007388 */ /* 0x000fe80000000a00 */
[----:B------:R-:W-:Y:S04]  /*1500*/  STS.64 [R20+0x800], R14 ;  /* 0x0008000e14007388 */ /* 0x000fe80000000a00 */
[----:B------:R-:W-:Y:S04]  /*1510*/  STS.64 [R20+0x20], R8 ;  /* 0x0000200814007388 */ /* 0x000fe80000000a00 */
[----:B------:R0:W-:Y:S04]  /*1520*/  STS.64 [R20+0x820], R10 ;  /* 0x0008200a14007388 */ /* 0x0001e80000000a00 */
[----:B------:R1:W-:Y:S04]  /*1530*/  STS.64 [R21], R4 ;  /* 0x0000000415007388 */ /* 0x0003e80000000a00 */
[----:B------:R1:W-:Y:S04]  /*1540*/  STS.64 [R21+0x800], R6 ;  /* 0x0008000615007388 */ /* 0x0003e80000000a00 */
[----:B------:R1:W-:Y:S01]  /*1550*/  STS.64 [R21+0x20], R16 ;  /* 0x0000201015007388 */ /* 0x0003e20000000a00 */
[----:B0-----:R-:W-:-:S03]  /*1560*/  SHF.R.S32.HI R10, RZ, 0x1f, R0 ;  /* 0x0000001fff0a7819 */ /* 0x001fc60000011400 */
[----:B------:R1:W-:Y:S01]  /*1570*/  STS.64 [R21+0x820], R18 ;  /* 0x0008201215007388 */ /* 0x0003e20000000a00 */
[----:B------:R-:W-:Y:S06]  /*1580*/  BAR.SYNC.DEFER_BLOCKING 0x0 ;  /* 0x0000000000007b1d */ /* 0x000fec0000010000 */
[----:B--2-4-:R-:W-:Y:S05]  /*1590*/  @P1 BRA P0, `(.L_x_108) ;  /* 0x0000000000841947 */ /* 0x014fea0000000000 */
[----:B-1----:R-:W-:Y:S01]  /*15a0*/  LOP3.LUT R6, R40, 0x3f, RZ, 0xc0, !PT ;  /* 0x0000003f28067812 */ /* 0x002fe200078ec0ff */
[----:B------:R-:W0:Y:S01]  /*15b0*/  LDCU.64 UR4, c[0x0][0x3a0] ;  /* 0x00007400ff0477ac */ /* 0x000e220008000a00 */
[----:B------:R-:W-:Y:S01]  /*15c0*/  IMAD R9, R22, 0x40, R3 ;  /* 0x0000004016097824 */ /* 0x000fe200078e0203 */
[----:B------:R-:W-:Y:S01]  /*15d0*/  LOP3.LUT R2, R2, 0xfc, RZ, 0xc0, !PT ;  /* 0x000000fc02027812 */ /* 0x000fe200078ec0ff */
[----:B------:R-:W-:Y:S01]  /*15e0*/  IMAD.SHL.U32 R8, R3, 0x100, RZ ;  /* 0x0000010003087824 */ /* 0x000fe200078e00ff */
[----:B------:R-:W1:Y:S01]  /*15f0*/  LDCU UR8, c[0x0][0x3a8] ;  /* 0x00007500ff0877ac */ /* 0x000e620008000800 */
[----:B------:R-:W-:Y:S02]  /*1600*/  IMAD R6, R23, 0x40, R6 ;  /* 0x0000004017067824 */ /* 0x000fe400078e0206 */
[----:B------:R-:W-:Y:S01]  /*1610*/  IMAD R3, R10, R9, RZ ;  /* 0x000000090a037224 */ /* 0x000fe200078e02ff */
[----:B------:R-:W-:Y:S02]  /*1620*/  LOP3.LUT R8, R41, R8, RZ, 0xfc, !PT ;  /* 0x0000000829087212 */ /* 0x000fe400078efcff */
[----:B------:R-:W-:-:S02]  /*1630*/  SHF.R.S32.HI R7, RZ, 0x1f, R6 ;  /* 0x0000001fff077819 */ /* 0x000fc40000011406 */
[----:B------:R-:W-:Y:S02]  /*1640*/  IADD3 R2, PT, PT, R43, R8, R2 ;  /* 0x000000082b027210 */ /* 0x000fe40007ffe002 */
[-C--:B------:R-:W-:Y:S01]  /*1650*/  ISETP.GE.AND P0, PT, R6, R0.reuse, PT ;  /* 0x000000000600720c */ /* 0x080fe20003f06270 */
[----:B------:R-:W-:Y:S01]  /*1660*/  IMAD.WIDE.U32 R4, R9, R0, R6 ;  /* 0x0000000009047225 */ /* 0x000fe200078e0006 */
[----:B------:R-:W-:-:S03]  /*1670*/  SHF.L.U64.HI R7, R0, 0x3, R10 ;  /* 0x0000000300077819 */ /* 0x000fc6000001020a */
[----:B------:R-:W-:Y:S01]  /*1680*/  IMAD.IADD R3, R5, 0x1, R3 ;  /* 0x0000000105037824 */ /* 0x000fe200078e0203 */
[----:B0-----:R-:W-:-:S04]  /*1690*/  LEA R5, P1, R4, UR4, 0x1 ;  /* 0x0000000404057c11 */ /* 0x001fc8000f8208ff */
[----:B------:R-:W-:Y:S01]  /*16a0*/  LEA.HI.X R6, R4, UR5, R3, 0x1, P1 ;  /* 0x0000000504067c11 */ /* 0x000fe200088f0c03 */
[----:B-1----:R-:W-:-:S08]  /*16b0*/  VIADD R4, R2, 0x2000 ;  /* 0x0000200002047836 */ /* 0x002fd00000000000 */
.L_x_109:
[C---:B------:R-:W-:Y:S01]  /*16c0*/  ISETP.GE.OR P1, PT, R9.reuse, UR8, P0 ;  /* 0x0000000809007c0c */ /* 0x040fe20008726670 */
[----:B------:R-:W-:-:S12]  /*16d0*/  VIADD R9, R9, 0x4 ;  /* 0x0000000409097836 */ /* 0x000fd80000000000 */
[----:B------:R0:W1:Y:S01]  /*16e0*/  @!P1 LDS R2, [R4] ;  /* 0x0000000004029984 */ /* 0x0000620000000800 */
[----:B------:R-:W-:Y:S02]  /*16f0*/  @!P1 IMAD.MOV.U32 R3, RZ, RZ, R6 ;  /* 0x000000ffff039224 */ /* 0x000fe400078e0006 */
[----:B0-----:R-:W-:Y:S01]  /*1700*/  VIADD R4, R4, 0x400 ;  /* 0x0000040004047836 */ /* 0x001fe20000000000 */
[----:B-1----:R-:W-:-:S04]  /*1710*/  @!P1 F2FP.F16.F32.PACK_AB R2, RZ, R2 ;  /* 0x00000002ff02923e */ /* 0x002fc800000000ff */
        /* <DEDUP_REMOVED lines=9> */
.L_x_108:
[----:B-1----:R-:W0:Y:S01]  /*17b0*/  LDC.64 R4, c[0x0][0x398] ;  /* 0x0000e600ff047b82 */ /* 0x002e220000000a00 */
[----:B------:R-:W-:Y:S01]  /*17c0*/  LOP3.LUT R6, R40, 0x3f, RZ, 0xc0, !PT ;  /* 0x0000003f28067812 */ /* 0x000fe200078ec0ff */
[----:B------:R-:W1:Y:S01]  /*17d0*/  LDCU.64 UR4, c[0x0][0x3a0] ;  /* 0x00007400ff0477ac */ /* 0x000e620008000a00 */
[----:B------:R-:W-:Y:S01]  /*17e0*/  IMAD.SHL.U32 R12, R3, 0x100, RZ ;  /* 0x00000100030c7824 */ /* 0x000fe200078e00ff */
[----:B------:R-:W-:Y:S01]  /*17f0*/  LOP3.LUT R2, R2, 0xfc, RZ, 0xc0, !PT ;  /* 0x000000fc02027812 */ /* 0x000fe200078ec0ff */
[----:B------:R-:W-:Y:S01]  /*1800*/  IMAD R11, R22, 0x40, R3 ;  /* 0x00000040160b7824 */ /* 0x000fe200078e0203 */
[----:B------:R-:W2:Y:S01]  /*1810*/  LDCU UR8, c[0x0][0x3a8] ;  /* 0x00007500ff0877ac */ /* 0x000ea20008000800 */
[----:B------:R-:W-:Y:S01]  /*1820*/  IMAD R6, R23, 0x40, R6 ;  /* 0x0000004017067824 */ /* 0x000fe200078e0206 */
[----:B------:R-:W-:Y:S01]  /*1830*/  LOP3.LUT R12, R41, R12, RZ, 0xfc, !PT ;  /* 0x0000000c290c7212 */ /* 0x000fe200078efcff */
[----:B------:R-:W-:-:S03]  /*1840*/  IMAD R3, R10, R11, RZ ;  /* 0x0000000b0a037224 */ /* 0x000fc600078e02ff */
[----:B------:R-:W-:Y:S02]  /*1850*/  SHF.R.S32.HI R7, RZ, 0x1f, R6 ;  /* 0x0000001fff077819 */ /* 0x000fe40000011406 */
[----:B------:R-:W-:Y:S02]  /*1860*/  IADD3 R2, PT, PT, R43, R12, R2 ;  /* 0x0000000c2b027210 */ /* 0x000fe40007ffe002 */
[-C--:B------:R-:W-:Y:S01]  /*1870*/  ISETP.GE.AND P0, PT, R6, R0.reuse, PT ;  /* 0x000000000600720c */ /* 0x080fe20003f06270 */
[----:B------:R-:W-:-:S04]  /*1880*/  IMAD.WIDE.U32 R8, R11, R0, R6 ;  /* 0x000000000b087225 */ /* 0x000fc800078e0006 */
[----:B------:R-:W-:Y:S01]  /*1890*/  IMAD.IADD R3, R9, 0x1, R3 ;  /* 0x0000000109037824 */ /* 0x000fe200078e0203 */
[----:B-1----:R-:W-:Y:S01]  /*18a0*/  LEA R7, P1, R8, UR4, 0x1 ;  /* 0x0000000408077c11 */ /* 0x002fe2000f8208ff */
[----:B0-----:R-:W-:Y:S01]  /*18b0*/  IMAD.WIDE R4, R6, 0x2, R4 ;  /* 0x0000000206047825 */ /* 0x001fe200078e0204 */
[----:B------:R-:W-:Y:S02]  /*18c0*/  SHF.L.U64.HI R9, R0, 0x3, R10 ;  /* 0x0000000300097819 */ /* 0x000fe4000001020a */
[----:B------:R-:W-:Y:S01]  /*18d0*/  LEA.HI.X R8, R8, UR5, R3, 0x1, P1 ;  /* 0x0000000508087c11 */ /* 0x000fe200088f0c03 */
[----:B--2---:R-:W-:-:S08]  /*18e0*/  VIADD R6, R2, 0x2000 ;  /* 0x0000200002067836 */ /* 0x004fd00000000000 */
.L_x_110:
[----:B------:R-:W-:-:S13]  /*18f0*/  ISETP.GE.OR P1, PT, R11, UR8, P0 ;  /* 0x000000080b007c0c */ /* 0x000fda0008726670 */
[----:B------:R-:W2:Y:S01]  /*1900*/  @!P1 LDG.E.U16.CONSTANT R3, desc[UR6][R4.64] ;  /* 0x0000000604039981 */ /* 0x000ea2000c1e9500 */
[----:B------:R-:W-:-:S03]  /*1910*/  VIADD R11, R11, 0x4 ;  /* 0x000000040b0b7836 */ /* 0x000fc60000000000 */
[----:B------:R0:W1:Y:S02]  /*1920*/  @!P1 LDS R2, [R6] ;  /* 0x0000000006029984 */ /* 0x0000640000000800 */
[----:B0-----:R-:W-:Y:S02]  /*1930*/  VIADD R6, R6, 0x400 ;  /* 0x0000040006067836 */ /* 0x001fe40000000000 */
[----:B--2---:R-:W-:-:S05]  /*1940*/  @!P1 HADD2.F32 R3, -RZ, R3.H0_H0 ;  /* 0x20000003ff039230 */ /* 0x004fca0000004100 */
[----:B-1----:R-:W-:Y:S01]  /*1950*/  @!P1 FADD R2, R2, R3 ;  /* 0x0000000302029221 */ /* 0x002fe20000000000 */
[----:B------:R-:W-:-:S04]  /*1960*/  @!P1 IMAD.MOV.U32 R3, RZ, RZ, R8 ;  /* 0x000000ffff039224 */ /* 0x000fc800078e0008 */
[----:B------:R-:W-:-:S04]  /*1970*/  @!P1 F2FP.F16.F32.PACK_AB R2, RZ, R2 ;  /* 0x00000002ff02923e */ /* 0x000fc800000000ff */
        /* <DEDUP_REMOVED lines=9> */
.L_x_111:
        /* <DEDUP_REMOVED lines=15> */
.L_x_115:


//--------------------- .nv.shared._ZN10mxfp4_wmma34mxfp4_moe_grouped_gemm_wmma_kernelI13__nv_bfloat16EEvPKT_PKhS6_S4_PKjPS2_iiiiibb --------------------------
	.section	.nv.shared._ZN10mxfp4_wmma34mxfp4_moe_grouped_gemm_wmma_kernelI13__nv_bfloat16EEvPKT_PKhS6_S4_PKjPS2_iiiiibb,"aw",@nobits
	.sectionflags	@""
	.align	16
.nv.shared._ZN10mxfp4_wmma34mxfp4_moe_grouped_gemm_wmma_kernelI13__nv_bfloat16EEvPKT_PKhS6_S4_PKjPS2_iiiiibb:
	.zero		1040


//--------------------- .nv.shared.reserved.0     --------------------------
	.section	.nv.shared.reserved.0,"aw",@nobits
	.weak		__nv_reservedSMEM_offset_0_alias
	.size		__nv_reservedSMEM_offset_0_alias, 0, 64
	.other		__nv_reservedSMEM_offset_0_alias,@"STO_CUDA_RESERVED_SHARED STV_DEFAULT"
__nv_reservedSMEM_offset_0_alias:
	.zero		0
	.zero		64


//--------------------- .nv.shared._ZN10mxfp4_wmma34mxfp4_moe_grouped_gemm_wmma_kernelI6__halfEEvPKT_PKhS6_S4_PKjPS2_iiiiibb --------------------------
	.section	.nv.shared._ZN10mxfp4_wmma34mxfp4_moe_grouped_gemm_wmma_kernelI6__halfEEvPKT_PKhS6_S4_PKjPS2_iiiiibb,"aw",@nobits
	.sectionflags	@""
	.align	16
.nv.shared._ZN10mxfp4_wmma34mxfp4_moe_grouped_gemm_wmma_kernelI6__halfEEvPKT_PKhS6_S4_PKjPS2_iiiiibb:
	.zero		1040


//--------------------- .nv.shared._ZN10mxfp4_wmma24mxfp4_matmul_wmma_kernelI13__nv_bfloat16EEvPKT_PKhS6_S4_PS2_iiib --------------------------
	.section	.nv.shared._ZN10mxfp4_wmma24mxfp4_matmul_wmma_kernelI13__nv_bfloat16EEvPKT_PKhS6_S4_PS2_iiib,"aw",@nobits
	.sectionflags	@""
	.align	16
	.zero		1024


//--------------------- .nv.shared._ZN10mxfp4_wmma24mxfp4_matmul_wmma_kernelI6__halfEEvPKT_PKhS6_S4_PS2_iiib --------------------------
	.section	.nv.shared._ZN10mxfp4_wmma24mxfp4_matmul_wmma_kernelI6__halfEEvPKT_PKhS6_S4_PS2_iiib,"aw",@nobits
	.sectionflags	@""
	.align	16
	.zero		1024


//--------------------- .nv.constant0._ZN10mxfp4_wmma34mxfp4_moe_grouped_gemm_wmma_kernelI13__nv_bfloat16EEvPKT_PKhS6_S4_PKjPS2_iiiiibb --------------------------
	.section	.nv.constant0._ZN10mxfp4_wmma34mxfp4_moe_grouped_gemm_wmma_kernelI13__nv_bfloat16EEvPKT_PKhS6_S4_PKjPS2_iiiiibb,"a",@progbits
	.sectionflags	@""
	.align	4
.nv.constant0._ZN10mxfp4_wmma34mxfp4_moe_grouped_gemm_wmma_kernelI13__nv_bfloat16EEvPKT_PKhS6_S4_PKjPS2_iiiiibb:
	.zero		966


//--------------------- .nv.constant0._ZN10mxfp4_wmma34mxfp4_moe_grouped_gemm_wmma_kernelI6__halfEEvPKT_PKhS6_S4_PKjPS2_iiiiibb --------------------------
	.section	.nv.constant0._ZN10mxfp4_wmma34mxfp4_moe_grouped_gemm_wmma_kernelI6__halfEEvPKT_PKhS6_S4_PKjPS2_iiiiibb,"a",@progbits
	.sectionflags	@""
	.align	4
.nv.constant0._ZN10mxfp4_wmma34mxfp4_moe_grouped_gemm_wmma_kernelI6__halfEEvPKT_PKhS6_S4_PKjPS2_iiiiibb:
	.zero		966


//--------------------- .nv.constant0._ZN10mxfp4_wmma24mxfp4_matmul_wmma_kernelI13__nv_bfloat16EEvPKT_PKhS6_S4_PS2_iiib --------------------------
	.section	.nv.constant0._ZN10mxfp4_wmma24mxfp4_matmul_wmma_kernelI13__nv_bfloat16EEvPKT_PKhS6_S4_PS2_iiib,"a",@progbits
	.sectionflags	@""
	.align	4
.nv.constant0._ZN10mxfp4_wmma24mxfp4_matmul_wmma_kernelI13__nv_bfloat16EEvPKT_PKhS6_S4_PS2_iiib:
	.zero		949


//--------------------- .nv.constant0._ZN10mxfp4_wmma24mxfp4_matmul_wmma_kernelI6__halfEEvPKT_PKhS6_S4_PS2_iiib --------------------------
	.section	.nv.constant0._ZN10mxfp4_wmma24mxfp4_matmul_wmma_kernelI6__halfEEvPKT_PKhS6_S4_PS2_iiib,"a",@progbits
	.sectionflags	@""
	.align	4
.nv.constant0._ZN10mxfp4_wmma24mxfp4_matmul_wmma_kernelI6__halfEEvPKT_PKhS6_S4_PS2_iiib:
	.zero		949


//--------------------- SYMBOLS --------------------------

	.type		.nv.reservedSmem.offset0,@object
	.size		.nv.reservedSmem.offset0,0x4
	.type		.nv.reservedSmem.cap,@object
	.size		.nv.reservedSmem.cap,0x4
